//
// Generated by NVIDIA NVVM Compiler
//
// Compiler Build ID: CL-36424714
// Cuda compilation tools, release 13.0, V13.0.88
// Based on NVVM 20.0.0
//

.version 9.0
.target sm_100
.address_size 64

	// .globl	mandelbrotCameraFly04
.func  (.param .align 16 .b8 func_retval0[16]) __internal_trig_reduction_slowpathd
(
	.param .b64 __internal_trig_reduction_slowpathd_param_0
)
;
.global .align 8 .b8 __cudart_i2opi_d[144] = {8, 93, 141, 31, 177, 95, 251, 107, 234, 146, 82, 138, 247, 57, 7, 61, 123, 241, 229, 235, 199, 186, 39, 117, 45, 234, 95, 158, 102, 63, 70, 79, 183, 9, 203, 39, 207, 126, 54, 109, 31, 109, 10, 90, 139, 17, 47, 239, 15, 152, 5, 222, 255, 151, 248, 31, 59, 40, 249, 189, 139, 95, 132, 156, 244, 57, 83, 131, 57, 214, 145, 57, 65, 126, 95, 180, 38, 112, 156, 233, 132, 68, 187, 46, 245, 53, 130, 232, 62, 167, 41, 177, 28, 235, 29, 254, 28, 146, 209, 9, 234, 46, 73, 6, 224, 210, 77, 66, 58, 110, 36, 183, 97, 197, 187, 222, 171, 99, 81, 254, 65, 144, 67, 60, 153, 149, 98, 219, 192, 221, 52, 245, 209, 87, 39, 252, 41, 21, 68, 78, 110, 131, 249, 162};
.global .align 16 .b8 __cudart_sin_cos_coeffs[128] = {70, 210, 176, 44, 241, 229, 90, 190, 146, 227, 172, 105, 227, 29, 199, 62, 161, 98, 219, 25, 160, 1, 42, 191, 24, 8, 17, 17, 17, 17, 129, 63, 84, 85, 85, 85, 85, 85, 197, 191, 0, 0, 0, 0, 0, 0, 0, 0, 0, 0, 0, 0, 0, 0, 0, 0, 100, 129, 253, 32, 131, 255, 168, 189, 40, 133, 239, 193, 167, 238, 33, 62, 217, 230, 6, 142, 79, 126, 146, 190, 233, 188, 221, 25, 160, 1, 250, 62, 71, 93, 193, 22, 108, 193, 86, 191, 81, 85, 85, 85, 85, 85, 165, 63, 0, 0, 0, 0, 0, 0, 224, 191, 0, 0, 0, 0, 0, 0, 240, 63};

.visible .entry mandelbrotCameraFly04(
	.param .u64 .ptr .align 1 mandelbrotCameraFly04_param_0,
	.param .u64 .ptr .align 1 mandelbrotCameraFly04_param_1,
	.param .u32 mandelbrotCameraFly04_param_2,
	.param .u32 mandelbrotCameraFly04_param_3,
	.param .f64 mandelbrotCameraFly04_param_4,
	.param .u32 mandelbrotCameraFly04_param_5,
	.param .u32 mandelbrotCameraFly04_param_6,
	.param .u32 mandelbrotCameraFly04_param_7,
	.param .u32 mandelbrotCameraFly04_param_8
)
{
	.reg .pred 	%p<33>;
	.reg .b16 	%rs<2>;
	.reg .b32 	%r<137>;
	.reg .b32 	%f<18>;
	.reg .b64 	%rd<21>;
	.reg .b64 	%fd<265>;

	ld.param.u64 	%rd2, [mandelbrotCameraFly04_param_1];
	ld.param.u32 	%r45, [mandelbrotCameraFly04_param_2];
	ld.param.u32 	%r51, [mandelbrotCameraFly04_param_3];
	ld.param.f64 	%fd57, [mandelbrotCameraFly04_param_4];
	ld.param.u32 	%r47, [mandelbrotCameraFly04_param_5];
	ld.param.u32 	%r48, [mandelbrotCameraFly04_param_6];
	ld.param.u32 	%r49, [mandelbrotCameraFly04_param_7];
	ld.param.u32 	%r136, [mandelbrotCameraFly04_param_8];
	mov.u32 	%r52, %ctaid.x;
	mov.u32 	%r53, %ntid.x;
	mov.u32 	%r54, %tid.x;
	mad.lo.s32 	%r1, %r52, %r53, %r54;
	mov.u32 	%r55, %ctaid.y;
	mov.u32 	%r56, %ntid.y;
	mov.u32 	%r57, %tid.y;
	mad.lo.s32 	%r58, %r55, %r56, %r57;
	setp.ge.s32 	%p1, %r1, %r45;
	setp.ge.s32 	%p2, %r58, %r51;
	or.pred  	%p3, %p1, %p2;
	@%p3 bra 	$L__BB0_40;
	min.s32 	%r3, %r47, 1000;
	add.f64 	%fd252, %fd57, 0d3FF0000000000000;
	{
	.reg .b32 %temp; 
	mov.b64 	{%temp, %r124}, %fd252;
	}
	{
	.reg .b32 %temp; 
	mov.b64 	{%r125, %temp}, %fd252;
	}
	setp.gt.s32 	%p4, %r124, 1048575;
	mov.b32 	%r122, -1023;
	mov.f64 	%fd249, %fd252;
	mov.u32 	%r120, %r124;
	mov.u32 	%r121, %r125;
	@%p4 bra 	$L__BB0_3;
	mul.f64 	%fd249, %fd252, 0d4350000000000000;
	{
	.reg .b32 %temp; 
	mov.b64 	{%temp, %r120}, %fd249;
	}
	{
	.reg .b32 %temp; 
	mov.b64 	{%r121, %temp}, %fd249;
	}
	mov.b32 	%r122, -1077;
$L__BB0_3:
	add.s32 	%r61, %r120, -1;
	setp.gt.u32 	%p5, %r61, 2146435070;
	@%p5 bra 	$L__BB0_7;
	shr.u32 	%r64, %r120, 20;
	add.s32 	%r123, %r122, %r64;
	and.b32  	%r65, %r120, 1048575;
	or.b32  	%r66, %r65, 1072693248;
	mov.b64 	%fd250, {%r121, %r66};
	setp.lt.u32 	%p7, %r66, 1073127583;
	@%p7 bra 	$L__BB0_6;
	{
	.reg .b32 %temp; 
	mov.b64 	{%r67, %temp}, %fd250;
	}
	{
	.reg .b32 %temp; 
	mov.b64 	{%temp, %r68}, %fd250;
	}
	add.s32 	%r69, %r68, -1048576;
	mov.b64 	%fd250, {%r67, %r69};
	add.s32 	%r123, %r123, 1;
$L__BB0_6:
	add.f64 	%fd59, %fd250, 0dBFF0000000000000;
	add.f64 	%fd60, %fd250, 0d3FF0000000000000;
	rcp.approx.ftz.f64 	%fd61, %fd60;
	neg.f64 	%fd62, %fd60;
	fma.rn.f64 	%fd63, %fd62, %fd61, 0d3FF0000000000000;
	fma.rn.f64 	%fd64, %fd63, %fd63, %fd63;
	fma.rn.f64 	%fd65, %fd64, %fd61, %fd61;
	mul.f64 	%fd66, %fd59, %fd65;
	fma.rn.f64 	%fd67, %fd59, %fd65, %fd66;
	mul.f64 	%fd68, %fd67, %fd67;
	fma.rn.f64 	%fd69, %fd68, 0d3EB1380B3AE80F1E, 0d3ED0EE258B7A8B04;
	fma.rn.f64 	%fd70, %fd69, %fd68, 0d3EF3B2669F02676F;
	fma.rn.f64 	%fd71, %fd70, %fd68, 0d3F1745CBA9AB0956;
	fma.rn.f64 	%fd72, %fd71, %fd68, 0d3F3C71C72D1B5154;
	fma.rn.f64 	%fd73, %fd72, %fd68, 0d3F624924923BE72D;
	fma.rn.f64 	%fd74, %fd73, %fd68, 0d3F8999999999A3C4;
	fma.rn.f64 	%fd75, %fd74, %fd68, 0d3FB5555555555554;
	sub.f64 	%fd76, %fd59, %fd67;
	add.f64 	%fd77, %fd76, %fd76;
	neg.f64 	%fd78, %fd67;
	fma.rn.f64 	%fd79, %fd78, %fd59, %fd77;
	mul.f64 	%fd80, %fd65, %fd79;
	mul.f64 	%fd81, %fd68, %fd75;
	fma.rn.f64 	%fd82, %fd81, %fd67, %fd80;
	xor.b32  	%r70, %r123, -2147483648;
	mov.b32 	%r71, 1127219200;
	mov.b64 	%fd83, {%r70, %r71};
	mov.b32 	%r72, -2147483648;
	mov.b64 	%fd84, {%r72, %r71};
	sub.f64 	%fd85, %fd83, %fd84;
	fma.rn.f64 	%fd86, %fd85, 0d3FE62E42FEFA39EF, %fd67;
	fma.rn.f64 	%fd87, %fd85, 0dBFE62E42FEFA39EF, %fd86;
	sub.f64 	%fd88, %fd87, %fd67;
	sub.f64 	%fd89, %fd82, %fd88;
	fma.rn.f64 	%fd90, %fd85, 0d3C7ABC9E3B39803F, %fd89;
	add.f64 	%fd251, %fd86, %fd90;
	bra.uni 	$L__BB0_8;
$L__BB0_7:
	fma.rn.f64 	%fd58, %fd249, 0d7FF0000000000000, 0d7FF0000000000000;
	{
	.reg .b32 %temp; 
	mov.b64 	{%temp, %r62}, %fd249;
	}
	and.b32  	%r63, %r62, 2147483647;
	setp.eq.s32 	%p6, %r63, 0;
	selp.f64 	%fd251, 0dFFF0000000000000, %fd58, %p6;
$L__BB0_8:
	setp.gt.s32 	%p8, %r124, 1048575;
	mul.f64 	%fd91, %fd251, 0d3C7777D0FFDA0D24;
	fma.rn.f64 	%fd92, %fd251, 0d3FF71547652B82FE, %fd91;
	max.s32 	%r74, %r3, 1;
	cvt.rn.f64.u32 	%fd93, %r74;
	mul.f64 	%fd94, %fd92, %fd93;
	cvt.rzi.s32.f64 	%r14, %fd94;
	add.s32 	%r15, %r14, 100;
	mov.b32 	%r126, -1023;
	@%p8 bra 	$L__BB0_10;
	mul.f64 	%fd252, %fd252, 0d4350000000000000;
	{
	.reg .b32 %temp; 
	mov.b64 	{%temp, %r124}, %fd252;
	}
	{
	.reg .b32 %temp; 
	mov.b64 	{%r125, %temp}, %fd252;
	}
	mov.b32 	%r126, -1077;
$L__BB0_10:
	add.s32 	%r76, %r124, -1;
	setp.gt.u32 	%p9, %r76, 2146435070;
	@%p9 bra 	$L__BB0_14;
	shr.u32 	%r79, %r124, 20;
	add.s32 	%r127, %r126, %r79;
	and.b32  	%r80, %r124, 1048575;
	or.b32  	%r81, %r80, 1072693248;
	mov.b64 	%fd253, {%r125, %r81};
	setp.lt.u32 	%p11, %r81, 1073127583;
	@%p11 bra 	$L__BB0_13;
	{
	.reg .b32 %temp; 
	mov.b64 	{%r82, %temp}, %fd253;
	}
	{
	.reg .b32 %temp; 
	mov.b64 	{%temp, %r83}, %fd253;
	}
	add.s32 	%r84, %r83, -1048576;
	mov.b64 	%fd253, {%r82, %r84};
	add.s32 	%r127, %r127, 1;
$L__BB0_13:
	add.f64 	%fd96, %fd253, 0dBFF0000000000000;
	add.f64 	%fd97, %fd253, 0d3FF0000000000000;
	rcp.approx.ftz.f64 	%fd98, %fd97;
	neg.f64 	%fd99, %fd97;
	fma.rn.f64 	%fd100, %fd99, %fd98, 0d3FF0000000000000;
	fma.rn.f64 	%fd101, %fd100, %fd100, %fd100;
	fma.rn.f64 	%fd102, %fd101, %fd98, %fd98;
	mul.f64 	%fd103, %fd96, %fd102;
	fma.rn.f64 	%fd104, %fd96, %fd102, %fd103;
	mul.f64 	%fd105, %fd104, %fd104;
	fma.rn.f64 	%fd106, %fd105, 0d3EB1380B3AE80F1E, 0d3ED0EE258B7A8B04;
	fma.rn.f64 	%fd107, %fd106, %fd105, 0d3EF3B2669F02676F;
	fma.rn.f64 	%fd108, %fd107, %fd105, 0d3F1745CBA9AB0956;
	fma.rn.f64 	%fd109, %fd108, %fd105, 0d3F3C71C72D1B5154;
	fma.rn.f64 	%fd110, %fd109, %fd105, 0d3F624924923BE72D;
	fma.rn.f64 	%fd111, %fd110, %fd105, 0d3F8999999999A3C4;
	fma.rn.f64 	%fd112, %fd111, %fd105, 0d3FB5555555555554;
	sub.f64 	%fd113, %fd96, %fd104;
	add.f64 	%fd114, %fd113, %fd113;
	neg.f64 	%fd115, %fd104;
	fma.rn.f64 	%fd116, %fd115, %fd96, %fd114;
	mul.f64 	%fd117, %fd102, %fd116;
	mul.f64 	%fd118, %fd105, %fd112;
	fma.rn.f64 	%fd119, %fd118, %fd104, %fd117;
	xor.b32  	%r85, %r127, -2147483648;
	mov.b32 	%r86, 1127219200;
	mov.b64 	%fd120, {%r85, %r86};
	mov.b32 	%r87, -2147483648;
	mov.b64 	%fd121, {%r87, %r86};
	sub.f64 	%fd122, %fd120, %fd121;
	fma.rn.f64 	%fd123, %fd122, 0d3FE62E42FEFA39EF, %fd104;
	fma.rn.f64 	%fd124, %fd122, 0dBFE62E42FEFA39EF, %fd123;
	sub.f64 	%fd125, %fd124, %fd104;
	sub.f64 	%fd126, %fd119, %fd125;
	fma.rn.f64 	%fd127, %fd122, 0d3C7ABC9E3B39803F, %fd126;
	add.f64 	%fd254, %fd123, %fd127;
	bra.uni 	$L__BB0_15;
$L__BB0_14:
	fma.rn.f64 	%fd95, %fd252, 0d7FF0000000000000, 0d7FF0000000000000;
	{
	.reg .b32 %temp; 
	mov.b64 	{%temp, %r77}, %fd252;
	}
	and.b32  	%r78, %r77, 2147483647;
	setp.eq.s32 	%p10, %r78, 0;
	selp.f64 	%fd254, 0dFFF0000000000000, %fd95, %p10;
$L__BB0_15:
	mul.f64 	%fd18, %fd254, 0d3FC999999999999A;
	abs.f64 	%fd19, %fd18;
	setp.neu.f64 	%p12, %fd19, 0d7FF0000000000000;
	@%p12 bra 	$L__BB0_17;
	mov.f64 	%fd133, 0d0000000000000000;
	mul.rn.f64 	%fd255, %fd18, %fd133;
	mov.b32 	%r128, 0;
	bra.uni 	$L__BB0_19;
$L__BB0_17:
	mul.f64 	%fd128, %fd18, 0d3FE45F306DC9C883;
	cvt.rni.s32.f64 	%r128, %fd128;
	cvt.rn.f64.s32 	%fd129, %r128;
	fma.rn.f64 	%fd130, %fd129, 0dBFF921FB54442D18, %fd18;
	fma.rn.f64 	%fd131, %fd129, 0dBC91A62633145C00, %fd130;
	fma.rn.f64 	%fd255, %fd129, 0dB97B839A252049C0, %fd131;
	setp.ltu.f64 	%p13, %fd19, 0d41E0000000000000;
	@%p13 bra 	$L__BB0_19;
	{ // callseq 0, 0
	.param .b64 param0;
	st.param.f64 	[param0], %fd18;
	.param .align 16 .b8 retval0[16];
	call.uni (retval0), 
	__internal_trig_reduction_slowpathd, 
	(
	param0
	);
	ld.param.f64 	%fd255, [retval0];
	ld.param.b32 	%r128, [retval0+8];
	} // callseq 0
$L__BB0_19:
	shl.b32 	%r90, %r128, 6;
	cvt.u64.u32 	%rd3, %r90;
	and.b64  	%rd4, %rd3, 64;
	mov.u64 	%rd5, __cudart_sin_cos_coeffs;
	add.s64 	%rd6, %rd5, %rd4;
	mul.rn.f64 	%fd134, %fd255, %fd255;
	and.b32  	%r91, %r128, 1;
	setp.eq.b32 	%p14, %r91, 1;
	selp.f64 	%fd135, 0dBDA8FF8320FD8164, 0d3DE5DB65F9785EBA, %p14;
	ld.global.nc.v2.f64 	{%fd136, %fd137}, [%rd6];
	fma.rn.f64 	%fd138, %fd135, %fd134, %fd136;
	fma.rn.f64 	%fd139, %fd138, %fd134, %fd137;
	ld.global.nc.v2.f64 	{%fd140, %fd141}, [%rd6+16];
	fma.rn.f64 	%fd142, %fd139, %fd134, %fd140;
	fma.rn.f64 	%fd143, %fd142, %fd134, %fd141;
	ld.global.nc.v2.f64 	{%fd144, %fd145}, [%rd6+32];
	fma.rn.f64 	%fd146, %fd143, %fd134, %fd144;
	fma.rn.f64 	%fd147, %fd146, %fd134, %fd145;
	fma.rn.f64 	%fd148, %fd147, %fd255, %fd255;
	fma.rn.f64 	%fd149, %fd147, %fd134, 0d3FF0000000000000;
	selp.f64 	%fd150, %fd149, %fd148, %p14;
	and.b32  	%r92, %r128, 2;
	setp.eq.s32 	%p15, %r92, 0;
	mov.f64 	%fd151, 0d0000000000000000;
	sub.f64 	%fd152, %fd151, %fd150;
	selp.f64 	%fd153, %fd150, %fd152, %p15;
	fma.rn.f64 	%fd24, %fd153, 0d3FC999999999999A, 0dBFE8000000000000;
	mul.f64 	%fd25, %fd254, 0d3FF8000000000000;
	abs.f64 	%fd26, %fd25;
	setp.neu.f64 	%p16, %fd26, 0d7FF0000000000000;
	@%p16 bra 	$L__BB0_21;
	mov.f64 	%fd159, 0d0000000000000000;
	mul.rn.f64 	%fd257, %fd25, %fd159;
	mov.b32 	%r130, 1;
	bra.uni 	$L__BB0_24;
$L__BB0_21:
	mul.f64 	%fd154, %fd25, 0d3FE45F306DC9C883;
	cvt.rni.s32.f64 	%r129, %fd154;
	cvt.rn.f64.s32 	%fd155, %r129;
	fma.rn.f64 	%fd156, %fd155, 0dBFF921FB54442D18, %fd25;
	fma.rn.f64 	%fd157, %fd155, 0dBC91A62633145C00, %fd156;
	fma.rn.f64 	%fd257, %fd155, 0dB97B839A252049C0, %fd157;
	setp.ltu.f64 	%p17, %fd26, 0d41E0000000000000;
	@%p17 bra 	$L__BB0_23;
	{ // callseq 1, 0
	.param .b64 param0;
	st.param.f64 	[param0], %fd25;
	.param .align 16 .b8 retval0[16];
	call.uni (retval0), 
	__internal_trig_reduction_slowpathd, 
	(
	param0
	);
	ld.param.f64 	%fd257, [retval0];
	ld.param.b32 	%r129, [retval0+8];
	} // callseq 1
$L__BB0_23:
	add.s32 	%r130, %r129, 1;
$L__BB0_24:
	shl.b32 	%r95, %r130, 6;
	cvt.u64.u32 	%rd7, %r95;
	and.b64  	%rd8, %rd7, 64;
	mov.u64 	%rd9, __cudart_sin_cos_coeffs;
	add.s64 	%rd10, %rd9, %rd8;
	mul.rn.f64 	%fd160, %fd257, %fd257;
	and.b32  	%r96, %r130, 1;
	setp.eq.b32 	%p18, %r96, 1;
	selp.f64 	%fd161, 0dBDA8FF8320FD8164, 0d3DE5DB65F9785EBA, %p18;
	ld.global.nc.v2.f64 	{%fd162, %fd163}, [%rd10];
	fma.rn.f64 	%fd164, %fd161, %fd160, %fd162;
	fma.rn.f64 	%fd165, %fd164, %fd160, %fd163;
	ld.global.nc.v2.f64 	{%fd166, %fd167}, [%rd10+16];
	fma.rn.f64 	%fd168, %fd165, %fd160, %fd166;
	fma.rn.f64 	%fd169, %fd168, %fd160, %fd167;
	ld.global.nc.v2.f64 	{%fd170, %fd171}, [%rd10+32];
	fma.rn.f64 	%fd172, %fd169, %fd160, %fd170;
	fma.rn.f64 	%fd173, %fd172, %fd160, %fd171;
	fma.rn.f64 	%fd174, %fd173, %fd257, %fd257;
	fma.rn.f64 	%fd175, %fd173, %fd160, 0d3FF0000000000000;
	selp.f64 	%fd176, %fd175, %fd174, %p18;
	and.b32  	%r97, %r130, 2;
	setp.eq.s32 	%p19, %r97, 0;
	mov.f64 	%fd177, 0d0000000000000000;
	sub.f64 	%fd178, %fd177, %fd176;
	selp.f64 	%fd179, %fd176, %fd178, %p19;
	fma.rn.f64 	%fd32, %fd179, 0d3FA999999999999A, %fd24;
	mul.f64 	%fd33, %fd254, 0d3FD3333333333333;
	abs.f64 	%fd34, %fd33;
	setp.neu.f64 	%p20, %fd34, 0d7FF0000000000000;
	@%p20 bra 	$L__BB0_26;
	mov.f64 	%fd185, 0d0000000000000000;
	mul.rn.f64 	%fd259, %fd33, %fd185;
	mov.b32 	%r132, 1;
	bra.uni 	$L__BB0_29;
$L__BB0_26:
	mul.f64 	%fd180, %fd33, 0d3FE45F306DC9C883;
	cvt.rni.s32.f64 	%r131, %fd180;
	cvt.rn.f64.s32 	%fd181, %r131;
	fma.rn.f64 	%fd182, %fd181, 0dBFF921FB54442D18, %fd33;
	fma.rn.f64 	%fd183, %fd181, 0dBC91A62633145C00, %fd182;
	fma.rn.f64 	%fd259, %fd181, 0dB97B839A252049C0, %fd183;
	setp.ltu.f64 	%p21, %fd34, 0d41E0000000000000;
	@%p21 bra 	$L__BB0_28;
	{ // callseq 2, 0
	.param .b64 param0;
	st.param.f64 	[param0], %fd33;
	.param .align 16 .b8 retval0[16];
	call.uni (retval0), 
	__internal_trig_reduction_slowpathd, 
	(
	param0
	);
	ld.param.f64 	%fd259, [retval0];
	ld.param.b32 	%r131, [retval0+8];
	} // callseq 2
$L__BB0_28:
	add.s32 	%r132, %r131, 1;
$L__BB0_29:
	shl.b32 	%r100, %r132, 6;
	cvt.u64.u32 	%rd11, %r100;
	and.b64  	%rd12, %rd11, 64;
	mov.u64 	%rd13, __cudart_sin_cos_coeffs;
	add.s64 	%rd14, %rd13, %rd12;
	mul.rn.f64 	%fd186, %fd259, %fd259;
	and.b32  	%r101, %r132, 1;
	setp.eq.b32 	%p22, %r101, 1;
	selp.f64 	%fd187, 0dBDA8FF8320FD8164, 0d3DE5DB65F9785EBA, %p22;
	ld.global.nc.v2.f64 	{%fd188, %fd189}, [%rd14];
	fma.rn.f64 	%fd190, %fd187, %fd186, %fd188;
	fma.rn.f64 	%fd191, %fd190, %fd186, %fd189;
	ld.global.nc.v2.f64 	{%fd192, %fd193}, [%rd14+16];
	fma.rn.f64 	%fd194, %fd191, %fd186, %fd192;
	fma.rn.f64 	%fd195, %fd194, %fd186, %fd193;
	ld.global.nc.v2.f64 	{%fd196, %fd197}, [%rd14+32];
	fma.rn.f64 	%fd198, %fd195, %fd186, %fd196;
	fma.rn.f64 	%fd199, %fd198, %fd186, %fd197;
	fma.rn.f64 	%fd200, %fd199, %fd259, %fd259;
	fma.rn.f64 	%fd201, %fd199, %fd186, 0d3FF0000000000000;
	selp.f64 	%fd202, %fd201, %fd200, %p22;
	and.b32  	%r102, %r132, 2;
	setp.eq.s32 	%p23, %r102, 0;
	mov.f64 	%fd203, 0d0000000000000000;
	sub.f64 	%fd204, %fd203, %fd202;
	selp.f64 	%fd205, %fd202, %fd204, %p23;
	fma.rn.f64 	%fd40, %fd205, 0d3FC3333333333333, 0d0000000000000000;
	mul.f64 	%fd41, %fd254, 0d4004000000000000;
	abs.f64 	%fd42, %fd41;
	setp.neu.f64 	%p24, %fd42, 0d7FF0000000000000;
	@%p24 bra 	$L__BB0_31;
	mov.f64 	%fd211, 0d0000000000000000;
	mul.rn.f64 	%fd260, %fd41, %fd211;
	mov.b32 	%r133, 0;
	bra.uni 	$L__BB0_33;
$L__BB0_31:
	mul.f64 	%fd206, %fd41, 0d3FE45F306DC9C883;
	cvt.rni.s32.f64 	%r133, %fd206;
	cvt.rn.f64.s32 	%fd207, %r133;
	fma.rn.f64 	%fd208, %fd207, 0dBFF921FB54442D18, %fd41;
	fma.rn.f64 	%fd209, %fd207, 0dBC91A62633145C00, %fd208;
	fma.rn.f64 	%fd260, %fd207, 0dB97B839A252049C0, %fd209;
	setp.ltu.f64 	%p25, %fd42, 0d41E0000000000000;
	@%p25 bra 	$L__BB0_33;
	{ // callseq 3, 0
	.param .b64 param0;
	st.param.f64 	[param0], %fd41;
	.param .align 16 .b8 retval0[16];
	call.uni (retval0), 
	__internal_trig_reduction_slowpathd, 
	(
	param0
	);
	ld.param.f64 	%fd260, [retval0];
	ld.param.b32 	%r133, [retval0+8];
	} // callseq 3
$L__BB0_33:
	shl.b32 	%r106, %r133, 6;
	cvt.u64.u32 	%rd15, %r106;
	and.b64  	%rd16, %rd15, 64;
	mov.u64 	%rd17, __cudart_sin_cos_coeffs;
	add.s64 	%rd18, %rd17, %rd16;
	mul.rn.f64 	%fd212, %fd260, %fd260;
	and.b32  	%r107, %r133, 1;
	setp.eq.b32 	%p26, %r107, 1;
	selp.f64 	%fd213, 0dBDA8FF8320FD8164, 0d3DE5DB65F9785EBA, %p26;
	ld.global.nc.v2.f64 	{%fd214, %fd215}, [%rd18];
	fma.rn.f64 	%fd216, %fd213, %fd212, %fd214;
	fma.rn.f64 	%fd217, %fd216, %fd212, %fd215;
	ld.global.nc.v2.f64 	{%fd218, %fd219}, [%rd18+16];
	fma.rn.f64 	%fd220, %fd217, %fd212, %fd218;
	fma.rn.f64 	%fd221, %fd220, %fd212, %fd219;
	ld.global.nc.v2.f64 	{%fd222, %fd223}, [%rd18+32];
	fma.rn.f64 	%fd224, %fd221, %fd212, %fd222;
	fma.rn.f64 	%fd225, %fd224, %fd212, %fd223;
	fma.rn.f64 	%fd226, %fd225, %fd260, %fd260;
	fma.rn.f64 	%fd227, %fd225, %fd212, 0d3FF0000000000000;
	selp.f64 	%fd228, %fd227, %fd226, %p26;
	and.b32  	%r108, %r133, 2;
	setp.eq.s32 	%p27, %r108, 0;
	mov.f64 	%fd229, 0d0000000000000000;
	sub.f64 	%fd230, %fd229, %fd228;
	selp.f64 	%fd231, %fd228, %fd230, %p27;
	fma.rn.f64 	%fd232, %fd231, 0d3FA999999999999A, %fd40;
	cvt.rn.f64.s32 	%fd233, %r1;
	cvt.rn.f64.s32 	%fd234, %r45;
	mul.f64 	%fd235, %fd234, 0d3FE0000000000000;
	sub.f64 	%fd236, %fd233, %fd235;
	div.rn.f64 	%fd237, %fd236, %fd235;
	div.rn.f64 	%fd238, %fd237, %fd57;
	add.f64 	%fd47, %fd238, %fd32;
	cvt.rn.f64.u32 	%fd239, %r58;
	cvt.rn.f64.u32 	%fd240, %r51;
	mul.f64 	%fd241, %fd240, 0d3FE0000000000000;
	sub.f64 	%fd242, %fd239, %fd241;
	div.rn.f64 	%fd243, %fd242, %fd241;
	div.rn.f64 	%fd244, %fd243, %fd57;
	add.f64 	%fd48, %fd244, %fd232;
	setp.lt.s32 	%p28, %r14, -99;
	mov.b32 	%r135, 0;
	@%p28 bra 	$L__BB0_36;
	mov.b32 	%r135, 0;
	mov.f64 	%fd261, 0d0000000000000000;
	mov.f64 	%fd262, %fd261;
	mov.f64 	%fd263, %fd261;
	mov.f64 	%fd264, %fd261;
$L__BB0_35:
	sub.f64 	%fd246, %fd262, %fd261;
	add.f64 	%fd53, %fd47, %fd246;
	add.f64 	%fd247, %fd264, %fd264;
	fma.rn.f64 	%fd263, %fd247, %fd263, %fd48;
	add.s32 	%r135, %r135, 1;
	mul.f64 	%fd262, %fd53, %fd53;
	mul.f64 	%fd261, %fd263, %fd263;
	add.f64 	%fd248, %fd262, %fd261;
	setp.le.f64 	%p29, %fd248, 0d4010000000000000;
	setp.lt.s32 	%p30, %r135, %r15;
	and.pred  	%p31, %p29, %p30;
	mov.f64 	%fd264, %fd53;
	@%p31 bra 	$L__BB0_35;
$L__BB0_36:
	mad.lo.s32 	%r110, %r45, %r58, %r1;
	shl.b32 	%r111, %r110, 2;
	setp.ne.s32 	%p32, %r135, %r15;
	cvt.s64.s32 	%rd19, %r111;
	cvta.to.global.u64 	%rd20, %rd2;
	add.s64 	%rd1, %rd20, %rd19;
	@%p32 bra 	$L__BB0_38;
	st.global.u8 	[%rd1], %r48;
	st.global.u8 	[%rd1+1], %r49;
	bra.uni 	$L__BB0_39;
$L__BB0_38:
	cvt.rn.f32.u32 	%f1, %r135;
	cvt.rn.f32.s32 	%f2, %r15;
	div.rn.f32 	%f3, %f1, %f2;
	mul.f32 	%f4, %f3, 0f40490FD0;
	sin.approx.f32 	%f5, %f4;
	mul.f32 	%f6, %f5, 0f437F0000;
	fma.rn.f32 	%f7, %f3, 0f40C90FD0, 0f3F860AA6;
	sin.approx.f32 	%f8, %f7;
	mul.f32 	%f9, %f8, 0f437F0000;
	fma.rn.f32 	%f10, %f3, 0f4116CBDC, 0f40060AA6;
	sin.approx.f32 	%f11, %f10;
	mul.f32 	%f12, %f11, 0f437F0000;
	mov.f32 	%f13, 0f3F800000;
	sub.f32 	%f14, %f13, %f3;
	mul.f32 	%f15, %f14, %f6;
	cvt.rzi.s32.f32 	%r112, %f15;
	add.s32 	%r113, %r112, %r48;
	min.s32 	%r114, %r113, 255;
	st.global.u8 	[%rd1], %r114;
	mul.f32 	%f16, %f14, %f9;
	cvt.rzi.s32.f32 	%r115, %f16;
	add.s32 	%r116, %r115, %r49;
	min.s32 	%r117, %r116, 255;
	st.global.u8 	[%rd1+1], %r117;
	mul.f32 	%f17, %f14, %f12;
	cvt.rzi.s32.f32 	%r118, %f17;
	add.s32 	%r119, %r118, %r136;
	min.s32 	%r136, %r119, 255;
$L__BB0_39:
	st.global.u8 	[%rd1+2], %r136;
	mov.b16 	%rs1, 255;
	st.global.u8 	[%rd1+3], %rs1;
$L__BB0_40:
	ret;

}
.func  (.param .align 16 .b8 func_retval0[16]) __internal_trig_reduction_slowpathd(
	.param .b64 __internal_trig_reduction_slowpathd_param_0
)
{
	.local .align 8 .b8 	__local_depot1[40];
	.reg .b64 	%SP;
	.reg .b64 	%SPL;
	.reg .pred 	%p<10>;
	.reg .b32 	%r<47>;
	.reg .b64 	%rd<74>;
	.reg .b64 	%fd<5>;

	mov.u64 	%SPL, __local_depot1;
	ld.param.f64 	%fd4, [__internal_trig_reduction_slowpathd_param_0];
	add.u64 	%rd1, %SPL, 0;
	{
	.reg .b32 %temp; 
	mov.b64 	{%temp, %r1}, %fd4;
	}
	shr.u32 	%r2, %r1, 20;
	and.b32  	%r3, %r2, 2047;
	setp.eq.s32 	%p1, %r3, 2047;
	mov.b32 	%r46, 0;
	@%p1 bra 	$L__BB1_9;
	add.s32 	%r20, %r3, -1024;
	mov.b64 	%rd20, %fd4;
	shl.b64 	%rd2, %rd20, 11;
	shr.u32 	%r4, %r20, 6;
	sub.s32 	%r45, 15, %r4;
	sub.s32 	%r21, 19, %r4;
	setp.lt.u32 	%p2, %r20, 128;
	selp.b32 	%r6, 18, %r21, %p2;
	setp.ge.s32 	%p3, %r45, %r6;
	mov.b64 	%rd70, 0;
	@%p3 bra 	$L__BB1_4;
	add.s32 	%r23, %r6, %r4;
	neg.s32 	%r43, %r23;
	or.b64  	%rd3, %rd2, -9223372036854775808;
	mov.b64 	%rd70, 0;
	mov.b32 	%r42, 0;
	mov.u64 	%rd25, __cudart_i2opi_d;
	mov.u32 	%r44, %r45;
$L__BB1_3:
	.pragma "nounroll";
	mul.wide.s32 	%rd22, %r42, 8;
	add.s64 	%rd23, %rd1, %rd22;
	mul.wide.s32 	%rd24, %r44, 8;
	add.s64 	%rd26, %rd25, %rd24;
	ld.global.nc.u64 	%rd27, [%rd26];
	{
	.reg .u32 %r0, %r1, %r2, %r3, %alo, %ahi, %blo, %bhi, %clo, %chi;
	mov.b64 	{%alo,%ahi}, %rd27;
	mov.b64 	{%blo,%bhi}, %rd3;
	mov.b64 	{%clo,%chi}, %rd70;
	mad.lo.cc.u32 	%r0, %alo, %blo, %clo;
	madc.hi.cc.u32 	%r1, %alo, %blo, %chi;
	madc.hi.u32 	%r2, %alo, %bhi, 0;
	mad.lo.cc.u32 	%r1, %alo, %bhi, %r1;
	madc.hi.cc.u32 	%r2, %ahi, %blo, %r2;
	madc.hi.u32 	%r3, %ahi, %bhi, 0;
	mad.lo.cc.u32 	%r1, %ahi, %blo, %r1;
	madc.lo.cc.u32 	%r2, %ahi, %bhi, %r2;
	addc.u32 	%r3, %r3, 0;
	mov.b64 	%rd28, {%r0,%r1};
	mov.b64 	%rd70, {%r2,%r3};
	}
	st.local.u64 	[%rd23], %rd28;
	add.s32 	%r44, %r44, 1;
	add.s32 	%r43, %r43, 1;
	add.s32 	%r42, %r42, 1;
	setp.ne.s32 	%p4, %r43, -15;
	mov.u32 	%r45, %r6;
	@%p4 bra 	$L__BB1_3;
$L__BB1_4:
	cvt.s64.s32 	%rd29, %r45;
	cvt.u64.u32 	%rd30, %r4;
	add.s64 	%rd31, %rd30, %rd29;
	shl.b64 	%rd32, %rd31, 3;
	add.s64 	%rd33, %rd1, %rd32;
	st.local.u64 	[%rd33+-120], %rd70;
	and.b32  	%r15, %r2, 63;
	ld.local.u64 	%rd72, [%rd1+16];
	ld.local.u64 	%rd71, [%rd1+24];
	setp.eq.s32 	%p5, %r15, 0;
	@%p5 bra 	$L__BB1_6;
	shl.b64 	%rd34, %rd71, %r15;
	shr.u64 	%rd35, %rd72, 1;
	xor.b32  	%r24, %r15, 63;
	shr.u64 	%rd36, %rd35, %r24;
	or.b64  	%rd71, %rd34, %rd36;
	ld.local.u64 	%rd37, [%rd1+8];
	shl.b64 	%rd38, %rd72, %r15;
	shr.u64 	%rd39, %rd37, 1;
	shr.u64 	%rd40, %rd39, %r24;
	or.b64  	%rd72, %rd38, %rd40;
$L__BB1_6:
	and.b32  	%r25, %r1, -2147483648;
	shr.u64 	%rd41, %rd71, 62;
	cvt.u32.u64 	%r26, %rd41;
	mov.b64 	{%r27, %r28}, %rd71;
	mov.b64 	{%r29, %r30}, %rd72;
	shf.l.wrap.b32 	%r31, %r30, %r27, 2;
	shf.l.wrap.b32 	%r32, %r27, %r28, 2;
	mov.b64 	%rd42, {%r31, %r32};
	shl.b64 	%rd43, %rd72, 2;
	shr.u64 	%rd44, %rd42, 63;
	cvt.u32.u64 	%r33, %rd44;
	add.s32 	%r34, %r33, %r26;
	setp.eq.s32 	%p6, %r25, 0;
	neg.s32 	%r35, %r34;
	selp.b32 	%r46, %r34, %r35, %p6;
	setp.gt.s64 	%p7, %rd42, -1;
	mov.b64 	%rd45, 0;
	{
	.reg .u32 %r0, %r1, %r2, %r3, %a0, %a1, %a2, %a3, %b0, %b1, %b2, %b3;
	mov.b64 	{%a0,%a1}, %rd45;
	mov.b64 	{%a2,%a3}, %rd45;
	mov.b64 	{%b0,%b1}, %rd43;
	mov.b64 	{%b2,%b3}, %rd42;
	sub.cc.u32 	%r0, %a0, %b0;
	subc.cc.u32 	%r1, %a1, %b1;
	subc.cc.u32 	%r2, %a2, %b2;
	subc.u32 	%r3, %a3, %b3;
	mov.b64 	%rd46, {%r0,%r1};
	mov.b64 	%rd47, {%r2,%r3};
	}
	xor.b32  	%r36, %r25, -2147483648;
	selp.b64 	%rd73, %rd42, %rd47, %p7;
	selp.b64 	%rd14, %rd43, %rd46, %p7;
	selp.b32 	%r17, %r25, %r36, %p7;
	clz.b64 	%r37, %rd73;
	cvt.u64.u32 	%rd15, %r37;
	setp.eq.s32 	%p8, %r37, 0;
	@%p8 bra 	$L__BB1_8;
	cvt.u32.u64 	%r38, %rd15;
	and.b32  	%r39, %r38, 63;
	shl.b64 	%rd48, %rd73, %r39;
	shr.u64 	%rd49, %rd14, 1;
	not.b32 	%r40, %r38;
	and.b32  	%r41, %r40, 63;
	shr.u64 	%rd50, %rd49, %r41;
	or.b64  	%rd73, %rd48, %rd50;
$L__BB1_8:
	mov.b64 	%rd51, -3958705157555305931;
	{
	.reg .u32 %r0, %r1, %r2, %r3, %alo, %ahi, %blo, %bhi;
	mov.b64 	{%alo,%ahi}, %rd73;
	mov.b64 	{%blo,%bhi}, %rd51;
	mul.lo.u32 	%r0, %alo, %blo;
	mul.hi.u32 	%r1, %alo, %blo;
	mad.lo.cc.u32 	%r1, %alo, %bhi, %r1;
	madc.hi.u32 	%r2, %alo, %bhi, 0;
	mad.lo.cc.u32 	%r1, %ahi, %blo, %r1;
	madc.hi.cc.u32 	%r2, %ahi, %blo, %r2;
	madc.hi.u32 	%r3, %ahi, %bhi, 0;
	mad.lo.cc.u32 	%r2, %ahi, %bhi, %r2;
	addc.u32 	%r3, %r3, 0;
	mov.b64 	%rd52, {%r0,%r1};
	mov.b64 	%rd53, {%r2,%r3};
	}
	setp.gt.s64 	%p9, %rd53, 0;
	{
	.reg .u32 %r0, %r1, %r2, %r3, %a0, %a1, %a2, %a3, %b0, %b1, %b2, %b3;
	mov.b64 	{%a0,%a1}, %rd52;
	mov.b64 	{%a2,%a3}, %rd53;
	mov.b64 	{%b0,%b1}, %rd52;
	mov.b64 	{%b2,%b3}, %rd53;
	add.cc.u32 	%r0, %a0, %b0;
	addc.cc.u32 	%r1, %a1, %b1;
	addc.cc.u32 	%r2, %a2, %b2;
	addc.u32 	%r3, %a3, %b3;
	mov.b64 	%rd54, {%r0,%r1};
	mov.b64 	%rd55, {%r2,%r3};
	}
	selp.b64 	%rd56, %rd55, %rd53, %p9;
	selp.s64 	%rd57, -1, 0, %p9;
	sub.s64 	%rd58, %rd57, %rd15;
	cvt.u64.u32 	%rd59, %r17;
	shl.b64 	%rd60, %rd59, 32;
	add.s64 	%rd61, %rd56, 1;
	shr.u64 	%rd62, %rd61, 10;
	add.s64 	%rd63, %rd62, 1;
	shr.u64 	%rd64, %rd63, 1;
	shl.b64 	%rd65, %rd58, 52;
	add.s64 	%rd66, %rd65, %rd64;
	add.s64 	%rd67, %rd66, 4602678819172646912;
	or.b64  	%rd68, %rd67, %rd60;
	mov.b64 	%fd4, %rd68;
$L__BB1_9:
	st.param.f64 	[func_retval0], %fd4;
	st.param.b32 	[func_retval0+8], %r46;
	ret;

}


// ===== COMPILED SASS (sm_100) =====

	.target	sm_100

	.elftype	@"ET_EXEC"


//--------------------- .note.nv.tkinfo           --------------------------
	.section	.note.nv.tkinfo,"",@"SHT_NOTE"
	.sectionflags	@"SHF_NOTE_NV_TKINFO"
	.tkinfo
        /*0018*/ 	.word	0x00000002
        /*0030*/ 	.string	""
        /*0030*/ 	.string	"ptxas"
        /*0030*/ 	.string	"Cuda compilation tools, release 13.0, V13.0.88"
        /*0030*/ 	.string	"Build cuda_13.0.r13.0/compiler.36424714_0"
        /*0030*/ 	.string	"-arch sm_100 -m 64 "



//--------------------- .note.nv.cuinfo           --------------------------
	.section	.note.nv.cuinfo,"",@"SHT_NOTE"
	.sectionflags	@"SHF_NOTE_NV_CUINFO"
        /*0018*/ 	.short	0x0002
        /*001a*/ 	.short	0x0064
        /*001c*/ 	.short	0x0082
	.zero		2


//--------------------- .nv.info                  --------------------------
	.section	.nv.info,"",@"SHT_CUDA_INFO"
	.align	4


	//----- nvinfo : EIATTR_REGCOUNT
	.align		4
        /*0000*/ 	.byte	0x04, 0x2f
        /*0002*/ 	.short	(.L_3 - .L_2)
	.align		4
.L_2:
        /*0004*/ 	.word	index@(mandelbrotCameraFly04)
        /*0008*/ 	.word	0x00000020


	//----- nvinfo : EIATTR_FRAME_SIZE
	.align		4
.L_3:
        /*000c*/ 	.byte	0x04, 0x11
        /*000e*/ 	.short	(.L_5 - .L_4)
	.align		4
.L_4:
        /*0010*/ 	.word	index@($mandelbrotCameraFly04$__internal_trig_reduction_slowpathd)
        /*0014*/ 	.word	0x00000028


	//----- nvinfo : EIATTR_FRAME_SIZE
	.align		4
.L_5:
        /*0018*/ 	.byte	0x04, 0x11
        /*001a*/ 	.short	(.L_7 - .L_6)
	.align		4
.L_6:
        /*001c*/ 	.word	index@($__internal_1_$__cuda_sm3x_div_rn_noftz_f32_slowpath)
        /*0020*/ 	.word	0x00000028


	//----- nvinfo : EIATTR_FRAME_SIZE
	.align		4
.L_7:
        /*0024*/ 	.byte	0x04, 0x11
        /*0026*/ 	.short	(.L_9 - .L_8)
	.align		4
.L_8:
        /*0028*/ 	.word	index@($__internal_0_$__cuda_sm20_div_rn_f64_full)
        /*002c*/ 	.word	0x00000028


	//----- nvinfo : EIATTR_FRAME_SIZE
	.align		4
.L_9:
        /*0030*/ 	.byte	0x04, 0x11
        /*0032*/ 	.short	(.L_11 - .L_10)
	.align		4
.L_10:
        /*0034*/ 	.word	index@(mandelbrotCameraFly04)
        /*0038*/ 	.word	0x00000028


	//----- nvinfo : EIATTR_MIN_STACK_SIZE
	.align		4
.L_11:
        /*003c*/ 	.byte	0x04, 0x12
        /*003e*/ 	.short	(.L_13 - .L_12)
	.align		4
.L_12:
        /*0040*/ 	.word	index@(mandelbrotCameraFly04)
        /*0044*/ 	.word	0x00000028
.L_13:


//--------------------- .nv.compat                --------------------------
	.section	.nv.compat,"",@"SHT_CUDA_COMPAT_INFO"
	.align	4
        /*0000*/ 	.byte	0x02, 0x09, 0x00, 0x00, 0x02, 0x02, 0x01, 0x00, 0x02, 0x05, 0x05, 0x00, 0x03, 0x07, 0x01, 0x01
        /*0010*/ 	.byte	0x02, 0x03, 0x00, 0x00, 0x02, 0x06, 0x01, 0x00, 0x04, 0x0b, 0x08, 0x00, 0x01, 0x00, 0x00, 0x00
        /*0020*/ 	.byte	0x00, 0x00, 0x00, 0x00


//--------------------- .nv.info.mandelbrotCameraFly04 --------------------------
	.section	.nv.info.mandelbrotCameraFly04,"",@"SHT_CUDA_INFO"
	.sectionflags	@""
	.align	4


	//----- nvinfo : EIATTR_CUDA_API_VERSION
	.align		4
        /*0000*/ 	.byte	0x04, 0x37
        /*0002*/ 	.short	(.L_15 - .L_14)
.L_14:
        /*0004*/ 	.word	0x00000082


	//----- nvinfo : EIATTR_KPARAM_INFO
	.align		4
.L_15:
        /*0008*/ 	.byte	0x04, 0x17
        /*000a*/ 	.short	(.L_17 - .L_16)
.L_16:
        /*000c*/ 	.word	0x00000000
        /*0010*/ 	.short	0x0008
        /*0012*/ 	.short	0x002c
        /*0014*/ 	.byte	0x00, 0xf0, 0x11, 0x00


	//----- nvinfo : EIATTR_KPARAM_INFO
	.align		4
.L_17:
        /*0018*/ 	.byte	0x04, 0x17
        /*001a*/ 	.short	(.L_19 - .L_18)
.L_18:
        /*001c*/ 	.word	0x00000000
        /*0020*/ 	.short	0x0007
        /*0022*/ 	.short	0x0028
        /*0024*/ 	.byte	0x00, 0xf0, 0x11, 0x00


	//----- nvinfo : EIATTR_KPARAM_INFO
	.align		4
.L_19:
        /*0028*/ 	.byte	0x04, 0x17
        /*002a*/ 	.short	(.L_21 - .L_20)
.L_20:
        /*002c*/ 	.word	0x00000000
        /*0030*/ 	.short	0x0006
        /*0032*/ 	.short	0x0024
        /*0034*/ 	.byte	0x00, 0xf0, 0x11, 0x00


	//----- nvinfo : EIATTR_KPARAM_INFO
	.align		4
.L_21:
        /*0038*/ 	.byte	0x04, 0x17
        /*003a*/ 	.short	(.L_23 - .L_22)
.L_22:
        /*003c*/ 	.word	0x00000000
        /*0040*/ 	.short	0x0005
        /*0042*/ 	.short	0x0020
        /*0044*/ 	.byte	0x00, 0xf0, 0x11, 0x00


	//----- nvinfo : EIATTR_KPARAM_INFO
	.align		4
.L_23:
        /*0048*/ 	.byte	0x04, 0x17
        /*004a*/ 	.short	(.L_25 - .L_24)
.L_24:
        /*004c*/ 	.word	0x00000000
        /*0050*/ 	.short	0x0004
        /*0052*/ 	.short	0x0018
        /*0054*/ 	.byte	0x00, 0xf0, 0x21, 0x00


	//----- nvinfo : EIATTR_KPARAM_INFO
	.align		4
.L_25:
        /*0058*/ 	.byte	0x04, 0x17
        /*005a*/ 	.short	(.L_27 - .L_26)
.L_26:
        /*005c*/ 	.word	0x00000000
        /*0060*/ 	.short	0x0003
        /*0062*/ 	.short	0x0014
        /*0064*/ 	.byte	0x00, 0xf0, 0x11, 0x00


	//----- nvinfo : EIATTR_KPARAM_INFO
	.align		4
.L_27:
        /*0068*/ 	.byte	0x04, 0x17
        /*006a*/ 	.short	(.L_29 - .L_28)
.L_28:
        /*006c*/ 	.word	0x00000000
        /*0070*/ 	.short	0x0002
        /*0072*/ 	.short	0x0010
        /*0074*/ 	.byte	0x00, 0xf0, 0x11, 0x00


	//----- nvinfo : EIATTR_KPARAM_INFO
	.align		4
.L_29:
        /*0078*/ 	.byte	0x04, 0x17
        /*007a*/ 	.short	(.L_31 - .L_30)
.L_30:
        /*007c*/ 	.word	0x00000000
        /*0080*/ 	.short	0x0001
        /*0082*/ 	.short	0x0008
        /*0084*/ 	.byte	0x00, 0xf5, 0x21, 0x00


	//----- nvinfo : EIATTR_KPARAM_INFO
	.align		4
.L_31:
        /*0088*/ 	.byte	0x04, 0x17
        /*008a*/ 	.short	(.L_33 - .L_32)
.L_32:
        /*008c*/ 	.word	0x00000000
        /*0090*/ 	.short	0x0000
        /*0092*/ 	.short	0x0000
        /*0094*/ 	.byte	0x00, 0xf5, 0x21, 0x00


	//----- nvinfo : EIATTR_SPARSE_MMA_MASK
	.align		4
.L_33:
        /*0098*/ 	.byte	0x03, 0x50
        /*009a*/ 	.short	0x0000


	//----- nvinfo : EIATTR_MAXREG_COUNT
	.align		4
        /*009c*/ 	.byte	0x03, 0x1b
        /*009e*/ 	.short	0x00ff


	//----- nvinfo : EIATTR_MERCURY_ISA_VERSION
	.align		4
        /*00a0*/ 	.byte	0x03, 0x5f
        /*00a2*/ 	.short	0x0101


	//----- nvinfo : EIATTR_VRC_CTA_INIT_COUNT
	.align		4
        /*00a4*/ 	.byte	0x02, 0x4a
	.zero		1
	.zero		1


	//----- nvinfo : EIATTR_EXIT_INSTR_OFFSETS
	.align		4
        /*00a8*/ 	.byte	0x04, 0x1c
        /*00aa*/ 	.short	(.L_35 - .L_34)


	//   ....[0]....
.L_34:
        /*00ac*/ 	.word	0x000000d0


	//   ....[1]....
        /*00b0*/ 	.word	0x00002710


	//----- nvinfo : EIATTR_CRS_STACK_SIZE
	.align		4
.L_35:
        /*00b4*/ 	.byte	0x04, 0x1e
        /*00b6*/ 	.short	(.L_37 - .L_36)
.L_36:
        /*00b8*/ 	.word	0x00000000


	//----- nvinfo : EIATTR_CBANK_PARAM_SIZE
	.align		4
.L_37:
        /*00bc*/ 	.byte	0x03, 0x19
        /*00be*/ 	.short	0x0030


	//----- nvinfo : EIATTR_PARAM_CBANK
	.align		4
        /*00c0*/ 	.byte	0x04, 0x0a
        /*00c2*/ 	.short	(.L_39 - .L_38)
	.align		4
.L_38:
        /*00c4*/ 	.word	index@(.nv.constant0.mandelbrotCameraFly04)
        /*00c8*/ 	.short	0x0380
        /*00ca*/ 	.short	0x0030


	//----- nvinfo : EIATTR_SW_WAR
	.align		4
.L_39:
        /*00cc*/ 	.byte	0x04, 0x36
        /*00ce*/ 	.short	(.L_41 - .L_40)
.L_40:
        /*00d0*/ 	.word	0x00000008
.L_41:


//--------------------- .nv.callgraph             --------------------------
	.section	.nv.callgraph,"",@"SHT_CUDA_CALLGRAPH"
	.align	4
	.sectionentsize	8
	.align		4
        /*0000*/ 	.word	0x00000000
	.align		4
        /*0004*/ 	.word	0xffffffff
	.align		4
        /*0008*/ 	.word	0x00000000
	.align		4
        /*000c*/ 	.word	0xfffffffe
	.align		4
        /*0010*/ 	.word	0x00000000
	.align		4
        /*0014*/ 	.word	0xfffffffd
	.align		4
        /*0018*/ 	.word	0x00000000
	.align		4
        /*001c*/ 	.word	0xfffffffc


//--------------------- .nv.constant4             --------------------------
	.section	.nv.constant4,"a",@progbits
	.align	8
	.align		8
.nv.constant4:
        /*0000*/ 	.dword	__cudart_i2opi_d
	.align		8
        /*0008*/ 	.dword	__cudart_sin_cos_coeffs


//--------------------- .text.mandelbrotCameraFly04 --------------------------
	.section	.text.mandelbrotCameraFly04,"ax",@progbits
	.align	128
        .global         mandelbrotCameraFly04
        .type           mandelbrotCameraFly04,@function
        .size           mandelbrotCameraFly04,(.L_x_47 - mandelbrotCameraFly04)
        .other          mandelbrotCameraFly04,@"STO_CUDA_ENTRY STV_DEFAULT"
mandelbrotCameraFly04:
.text.mandelbrotCameraFly04:
[----:B------:R-:W0:Y:S01]  /*0000*/  LDC R1, c[0x0][0x37c] ;  /* 0x0000df00ff017b82 */ /* 0x000e220000000800 */
[----:B------:R-:W1:Y:S07]  /*0010*/  S2R R3, SR_TID.Y ;  /* 0x0000000000037919 */ /* 0x000e6e0000002200 */
[----:B------:R-:W2:Y:S01]  /*0020*/  LDC R17, c[0x0][0x360] ;  /* 0x0000d800ff117b82 */ /* 0x000ea20000000800 */
[----:B------:R-:W3:Y:S01]  /*0030*/  LDCU.64 UR6, c[0x0][0x390] ;  /* 0x00007200ff0677ac */ /* 0x000ee20008000a00 */
[----:B0-----:R-:W-:Y:S01]  /*0040*/  VIADD R1, R1, 0xffffffd8 ;  /* 0xffffffd801017836 */ /* 0x001fe20000000000 */
[----:B------:R-:W2:Y:S05]  /*0050*/  S2R R0, SR_TID.X ;  /* 0x0000000000007919 */ /* 0x000eaa0000002100 */
[----:B------:R-:W1:Y:S08]  /*0060*/  S2UR UR5, SR_CTAID.Y ;  /* 0x00000000000579c3 */ /* 0x000e700000002600 */
[----:B------:R-:W1:Y:S08]  /*0070*/  LDC R16, c[0x0][0x364] ;  /* 0x0000d900ff107b82 */ /* 0x000e700000000800 */
[----:B------:R-:W2:Y:S01]  /*0080*/  S2UR UR4, SR_CTAID.X ;  /* 0x00000000000479c3 */ /* 0x000ea20000002500 */
[----:B-1----:R-:W-:-:S05]  /*0090*/  IMAD R16, R16, UR5, R3 ;  /* 0x0000000510107c24 */ /* 0x002fca000f8e0203 */
[----:B---3--:R-:W-:Y:S01]  /*00a0*/  ISETP.GE.AND P0, PT, R16, UR7, PT ;  /* 0x0000000710007c0c */ /* 0x008fe2000bf06270 */
[----:B--2---:R-:W-:-:S05]  /*00b0*/  IMAD R17, R17, UR4, R0 ;  /* 0x0000000411117c24 */ /* 0x004fca000f8e0200 */
[----:B------:R-:W-:-:S13]  /*00c0*/  ISETP.GE.OR P0, PT, R17, UR6, P0 ;  /* 0x0000000611007c0c */ /* 0x000fda0008706670 */
[----:B------:R-:W-:Y:S05]  /*00d0*/  @P0 EXIT ;  /* 0x000000000000094d */ /* 0x000fea0003800000 */
[----:B------:R-:W0:Y:S01]  /*00e0*/  LDC.64 R14, c[0x0][0x398] ;  /* 0x0000e600ff0e7b82 */ /* 0x000e220000000a00 */
[----:B------:R-:W1:Y:S01]  /*00f0*/  LDCU UR4, c[0x0][0x3a0] ;  /* 0x00007400ff0477ac */ /* 0x000e620008000800 */
[----:B------:R-:W-:Y:S01]  /*0100*/  IMAD.MOV.U32 R10, RZ, RZ, -0x3ff ;  /* 0xfffffc01ff0a7424 */ /* 0x000fe200078e00ff */
[----:B------:R-:W2:Y:S01]  /*0110*/  LDCU UR5, c[0x0][0x3ac] ;  /* 0x00007580ff0577ac */ /* 0x000ea20008000800 */
[----:B-1----:R-:W-:-:S04]  /*0120*/  UISETP.LT.AND UP0, UPT, UR4, 0x3e8, UPT ;  /* 0x000003e80400788c */ /* 0x002fc8000bf01270 */
[----:B------:R-:W-:Y:S01]  /*0130*/  USEL UR4, UR4, 0x3e8, UP0 ;  /* 0x000003e804047887 */ /* 0x000fe20008000000 */
[----:B0-----:R-:W-:-:S10]  /*0140*/  DADD R14, R14, 1 ;  /* 0x3ff000000e0e7429 */ /* 0x001fd40000000000 */
[----:B------:R-:W-:Y:S01]  /*0150*/  ISETP.GT.AND P0, PT, R15, 0xfffff, PT ;  /* 0x000fffff0f00780c */ /* 0x000fe20003f04270 */
[--C-:B------:R-:W-:Y:S02]  /*0160*/  IMAD.MOV.U32 R4, RZ, RZ, R14.reuse ;  /* 0x000000ffff047224 */ /* 0x100fe400078e000e */
[--C-:B------:R-:W-:Y:S02]  /*0170*/  IMAD.MOV.U32 R5, RZ, RZ, R15.reuse ;  /* 0x000000ffff057224 */ /* 0x100fe400078e000f */
[--C-:B------:R-:W-:Y:S02]  /*0180*/  IMAD.MOV.U32 R2, RZ, RZ, R14.reuse ;  /* 0x000000ffff027224 */ /* 0x100fe400078e000e */
[--C-:B------:R-:W-:Y:S02]  /*0190*/  IMAD.MOV.U32 R3, RZ, RZ, R15.reuse ;  /* 0x000000ffff037224 */ /* 0x100fe400078e000f */
[----:B------:R-:W-:Y:S02]  /*01a0*/  IMAD.MOV.U32 R11, RZ, RZ, R15 ;  /* 0x000000ffff0b7224 */ /* 0x000fe400078e000f */
[----:B------:R-:W-:-:S02]  /*01b0*/  IMAD.MOV.U32 R20, RZ, RZ, R14 ;  /* 0x000000ffff147224 */ /* 0x000fc400078e000e */
[----:B------:R-:W-:Y:S01]  /*01c0*/  @!P0 DMUL R2, R4, 1.80143985094819840000e+16 ;  /* 0x4350000004028828 */ /* 0x000fe20000000000 */
[----:B------:R-:W-:-:S09]  /*01d0*/  @!P0 IMAD.MOV.U32 R10, RZ, RZ, -0x435 ;  /* 0xfffffbcbff0a8424 */ /* 0x000fd200078e00ff */
[----:B------:R-:W-:Y:S02]  /*01e0*/  @!P0 IMAD.MOV.U32 R11, RZ, RZ, R3 ;  /* 0x000000ffff0b8224 */ /* 0x000fe400078e0003 */
[----:B------:R-:W-:Y:S02]  /*01f0*/  @!P0 IMAD.MOV.U32 R20, RZ, RZ, R2 ;  /* 0x000000ffff148224 */ /* 0x000fe400078e0002 */
[----:B------:R-:W-:-:S05]  /*0200*/  VIADD R0, R11, 0xffffffff ;  /* 0xffffffff0b007836 */ /* 0x000fca0000000000 */
[----:B------:R-:W-:Y:S01]  /*0210*/  ISETP.GT.U32.AND P1, PT, R0, 0x7feffffe, PT ;  /* 0x7feffffe0000780c */ /* 0x000fe20003f24070 */
[----:B--2---:R-:W-:-:S12]  /*0220*/  IMAD.U32 R0, RZ, RZ, UR5 ;  /* 0x00000005ff007e24 */ /* 0x004fd8000f8e00ff */
[----:B------:R-:W-:Y:S05]  /*0230*/  @P1 BRA `(.L_x_0) ;  /* 0x0000000400001947 */ /* 0x000fea0003800000 */
[C---:B------:R-:W-:Y:S01]  /*0240*/  LOP3.LUT R2, R11.reuse, 0xfffff, RZ, 0xc0, !PT ;  /* 0x000fffff0b027812 */ /* 0x040fe200078ec0ff */
[----:B------:R-:W-:Y:S01]  /*0250*/  IMAD.MOV.U32 R18, RZ, RZ, -0x748574fc ;  /* 0x8b7a8b04ff127424 */ /* 0x000fe200078e00ff */
[----:B------:R-:W-:Y:S01]  /*0260*/  UMOV UR6, 0x3ae80f1e ;  /* 0x3ae80f1e00067882 */ /* 0x000fe20000000000 */
[----:B------:R-:W-:Y:S01]  /*0270*/  IMAD.MOV.U32 R19, RZ, RZ, 0x3ed0ee25 ;  /* 0x3ed0ee25ff137424 */ /* 0x000fe200078e00ff */
[----:B------:R-:W-:Y:S01]  /*0280*/  LOP3.LUT R21, R2, 0x3ff00000, RZ, 0xfc, !PT ;  /* 0x3ff0000002157812 */ /* 0x000fe200078efcff */
[----:B------:R-:W-:Y:S01]  /*0290*/  IMAD.MOV.U32 R2, RZ, RZ, RZ ;  /* 0x000000ffff027224 */ /* 0x000fe200078e00ff */
[----:B------:R-:W-:Y:S01]  /*02a0*/  UMOV UR7, 0x3eb1380b ;  /* 0x3eb1380b00077882 */ /* 0x000fe20000000000 */
[----:B------:R-:W-:Y:S01]  /*02b0*/  LEA.HI R10, R11, R10, RZ, 0xc ;  /* 0x0000000a0b0a7211 */ /* 0x000fe200078f60ff */
[----:B------:R-:W-:Y:S01]  /*02c0*/  IMAD.MOV.U32 R11, RZ, RZ, 0x43300000 ;  /* 0x43300000ff0b7424 */ /* 0x000fe200078e00ff */
[----:B------:R-:W-:Y:S01]  /*02d0*/  ISETP.GE.U32.AND P0, PT, R21, 0x3ff6a09f, PT ;  /* 0x3ff6a09f1500780c */ /* 0x000fe20003f06070 */
[----:B------:R-:W-:Y:S01]  /*02e0*/  UMOV UR8, 0x80000000 ;  /* 0x8000000000087882 */ /* 0x000fe20000000000 */
[----:B------:R-:W-:-:S11]  /*02f0*/  UMOV UR9, 0x43300000 ;  /* 0x4330000000097882 */ /* 0x000fd60000000000 */
[----:B------:R-:W-:Y:S02]  /*0300*/  @P0 VIADD R3, R21, 0xfff00000 ;  /* 0xfff0000015030836 */ /* 0x000fe40000000000 */
[----:B------:R-:W-:Y:S02]  /*0310*/  @P0 VIADD R10, R10, 0x1 ;  /* 0x000000010a0a0836 */ /* 0x000fe40000000000 */
[----:B------:R-:W-:-:S03]  /*0320*/  @P0 IMAD.MOV.U32 R21, RZ, RZ, R3 ;  /* 0x000000ffff150224 */ /* 0x000fc600078e0003 */
[----:B------:R-:W-:-:S03]  /*0330*/  LOP3.LUT R10, R10, 0x80000000, RZ, 0x3c, !PT ;  /* 0x800000000a0a7812 */ /* 0x000fc600078e3cff */
[C---:B------:R-:W-:Y:S02]  /*0340*/  DADD R12, R20.reuse, 1 ;  /* 0x3ff00000140c7429 */ /* 0x040fe40000000000 */
[----:B------:R-:W-:Y:S02]  /*0350*/  DADD R20, R20, -1 ;  /* 0xbff0000014147429 */ /* 0x000fe40000000000 */
[----:B------:R-:W-:Y:S01]  /*0360*/  DADD R10, R10, -UR8 ;  /* 0x800000080a0a7e29 */ /* 0x000fe20008000000 */
[----:B------:R-:W-:Y:S01]  /*0370*/  UMOV UR8, 0xfefa39ef ;  /* 0xfefa39ef00087882 */ /* 0x000fe20000000000 */
[----:B------:R-:W0:Y:S01]  /*0380*/  MUFU.RCP64H R3, R13 ;  /* 0x0000000d00037308 */ /* 0x000e220000001800 */
[----:B------:R-:W-:Y:S01]  /*0390*/  UMOV UR9, 0x3fe62e42 ;  /* 0x3fe62e4200097882 */ /* 0x000fe20000000000 */
[----:B0-----:R-:W-:-:S08]  /*03a0*/  DFMA R6, -R12, R2, 1 ;  /* 0x3ff000000c06742b */ /* 0x001fd00000000102 */
[----:B------:R-:W-:-:S08]  /*03b0*/  DFMA R6, R6, R6, R6 ;  /* 0x000000060606722b */ /* 0x000fd00000000006 */
[----:B------:R-:W-:-:S08]  /*03c0*/  DFMA R2, R2, R6, R2 ;  /* 0x000000060202722b */ /* 0x000fd00000000002 */
[----:B------:R-:W-:-:S08]  /*03d0*/  DMUL R6, R20, R2 ;  /* 0x0000000214067228 */ /* 0x000fd00000000000 */
[----:B------:R-:W-:-:S08]  /*03e0*/  DFMA R6, R20, R2, R6 ;  /* 0x000000021406722b */ /* 0x000fd00000000006 */
[----:B------:R-:W-:-:S08]  /*03f0*/  DMUL R8, R6, R6 ;  /* 0x0000000606087228 */ /* 0x000fd00000000000 */
[----:B------:R-:W-:Y:S01]  /*0400*/  DFMA R12, R8, UR6, R18 ;  /* 0x00000006080c7c2b */ /* 0x000fe20008000012 */
[----:B------:R-:W-:Y:S01]  /*0410*/  UMOV UR6, 0x9f02676f ;  /* 0x9f02676f00067882 */ /* 0x000fe20000000000 */
[----:B------:R-:W-:Y:S01]  /*0420*/  UMOV UR7, 0x3ef3b266 ;  /* 0x3ef3b26600077882 */ /* 0x000fe20000000000 */
[----:B------:R-:W-:-:S05]  /*0430*/  DADD R18, R20, -R6 ;  /* 0x0000000014127229 */ /* 0x000fca0000000806 */
[----:B------:R-:W-:Y:S01]  /*0440*/  DFMA R12, R8, R12, UR6 ;  /* 0x00000006080c7e2b */ /* 0x000fe2000800000c */
[----:B------:R-:W-:Y:S01]  /*0450*/  UMOV UR6, 0xa9ab0956 ;  /* 0xa9ab095600067882 */ /* 0x000fe20000000000 */
[----:B------:R-:W-:Y:S01]  /*0460*/  UMOV UR7, 0x3f1745cb ;  /* 0x3f1745cb00077882 */ /* 0x000fe20000000000 */
[----:B------:R-:W-:-:S05]  /*0470*/  DADD R18, R18, R18 ;  /* 0x0000000012127229 */ /* 0x000fca0000000012 */
[----:B------:R-:W-:Y:S01]  /*0480*/  DFMA R12, R8, R12, UR6 ;  /* 0x00000006080c7e2b */ /* 0x000fe2000800000c */
[----:B------:R-:W-:Y:S01]  /*0490*/  UMOV UR6, 0x2d1b5154 ;  /* 0x2d1b515400067882 */ /* 0x000fe20000000000 */
[----:B------:R-:W-:Y:S01]  /*04a0*/  UMOV UR7, 0x3f3c71c7 ;  /* 0x3f3c71c700077882 */ /* 0x000fe20000000000 */
[----:B------:R-:W-:Y:S02]  /*04b0*/  DFMA R20, R20, -R6, R18 ;  /* 0x800000061414722b */ /* 0x000fe40000000012 */
[----:B------:R-:W-:-:S03]  /*04c0*/  DFMA R18, R10, UR8, R6 ;  /* 0x000000080a127c2b */ /* 0x000fc60008000006 */
[----:B------:R-:W-:Y:S01]  /*04d0*/  DFMA R12, R8, R12, UR6 ;  /* 0x00000006080c7e2b */ /* 0x000fe2000800000c */
[----:B------:R-:W-:Y:S01]  /*04e0*/  UMOV UR6, 0x923be72d ;  /* 0x923be72d00067882 */ /* 0x000fe20000000000 */
[----:B------:R-:W-:Y:S01]  /*04f0*/  UMOV UR7, 0x3f624924 ;  /* 0x3f62492400077882 */ /* 0x000fe20000000000 */
[----:B------:R-:W-:-:S05]  /*0500*/  DMUL R20, R2, R20 ;  /* 0x0000001402147228 */ /* 0x000fca0000000000 */
[----:B------:R-:W-:Y:S01]  /*0510*/  DFMA R12, R8, R12, UR6 ;  /* 0x00000006080c7e2b */ /* 0x000fe2000800000c */
[----:B------:R-:W-:Y:S01]  /*0520*/  UMOV UR6, 0x9999a3c4 ;  /* 0x9999a3c400067882 */ /* 0x000fe20000000000 */
[----:B------:R-:W-:-:S06]  /*0530*/  UMOV UR7, 0x3f899999 ;  /* 0x3f89999900077882 */ /* 0x000fcc0000000000 */
[----:B------:R-:W-:Y:S01]  /*0540*/  DFMA R12, R8, R12, UR6 ;  /* 0x00000006080c7e2b */ /* 0x000fe2000800000c */
[----:B------:R-:W-:Y:S01]  /*0550*/  UMOV UR6, 0x55555554 ;  /* 0x5555555400067882 */ /* 0x000fe20000000000 */
[----:B------:R-:W-:-:S06]  /*0560*/  UMOV UR7, 0x3fb55555 ;  /* 0x3fb5555500077882 */ /* 0x000fcc0000000000 */
[----:B------:R-:W-:Y:S01]  /*0570*/  DFMA R22, R8, R12, UR6 ;  /* 0x0000000608167e2b */ /* 0x000fe2000800000c */
[----:B------:R-:W-:Y:S01]  /*0580*/  UMOV UR6, 0xfefa39ef ;  /* 0xfefa39ef00067882 */ /* 0x000fe20000000000 */
[----:B------:R-:W-:Y:S02]  /*0590*/  UMOV UR7, 0x3fe62e42 ;  /* 0x3fe62e4200077882 */ /* 0x000fe40000000000 */
[----:B------:R-:W-:Y:S01]  /*05a0*/  DFMA R12, R10, -UR6, R18 ;  /* 0x800000060a0c7c2b */ /* 0x000fe20008000012 */
[----:B------:R-:W-:Y:S01]  /*05b0*/  UMOV UR6, 0x3b39803f ;  /* 0x3b39803f00067882 */ /* 0x000fe20000000000 */
[----:B------:R-:W-:Y:S02]  /*05c0*/  UMOV UR7, 0x3c7abc9e ;  /* 0x3c7abc9e00077882 */ /* 0x000fe40000000000 */
[----:B------:R-:W-:-:S04]  /*05d0*/  DMUL R22, R8, R22 ;  /* 0x0000001608167228 */ /* 0x000fc80000000000 */
[----:B------:R-:W-:-:S04]  /*05e0*/  DADD R12, -R6, R12 ;  /* 0x00000000060c7229 */ /* 0x000fc8000000010c */
[----:B------:R-:W-:-:S08]  /*05f0*/  DFMA R20, R6, R22, R20 ;  /* 0x000000160614722b */ /* 0x000fd00000000014 */
[----:B------:R-:W-:-:S08]  /*0600*/  DADD R12, R20, -R12 ;  /* 0x00000000140c7229 */ /* 0x000fd0000000080c */
[----:B------:R-:W-:-:S08]  /*0610*/  DFMA R12, R10, UR6, R12 ;  /* 0x000000060a0c7c2b */ /* 0x000fd0000800000c */
[----:B------:R-:W-:Y:S01]  /*0620*/  DADD R12, R18, R12 ;  /* 0x00000000120c7229 */ /* 0x000fe2000000000c */
[----:B------:R-:W-:Y:S10]  /*0630*/  BRA `(.L_x_1) ;  /* 0x0000000000187947 */ /* 0x000ff40003800000 */
.L_x_0:
[----:B------:R-:W-:Y:S01]  /*0640*/  IMAD.MOV.U32 R6, RZ, RZ, 0x0 ;  /* 0x00000000ff067424 */ /* 0x000fe200078e00ff */
[----:B------:R-:W-:Y:S01]  /*0650*/  LOP3.LUT P0, RZ, R3, 0x7fffffff, RZ, 0xc0, !PT ;  /* 0x7fffffff03ff7812 */ /* 0x000fe2000780c0ff */
[----:B------:R-:W-:-:S06]  /*0660*/  IMAD.MOV.U32 R7, RZ, RZ, 0x7ff00000 ;  /* 0x7ff00000ff077424 */ /* 0x000fcc00078e00ff */
[----:B------:R-:W-:-:S10]  /*0670*/  DFMA R6, R2, R6, +INF ;  /* 0x7ff000000206742b */ /* 0x000fd40000000006 */
[----:B------:R-:W-:Y:S02]  /*0680*/  FSEL R12, R6, RZ, P0 ;  /* 0x000000ff060c7208 */ /* 0x000fe40000000000 */
[----:B------:R-:W-:-:S07]  /*0690*/  FSEL R13, R7, -QNAN , P0 ;  /* 0xfff00000070d7808 */ /* 0x000fce0000000000 */
.L_x_1:
[----:B------:R-:W-:Y:S01]  /*06a0*/  UISETP.LT.AND UP0, UPT, UR4, 0x1, UPT ;  /* 0x000000010400788c */ /* 0x000fe2000bf01270 */
[----:B------:R-:W-:Y:S01]  /*06b0*/  ISETP.GT.AND P0, PT, R15, 0xfffff, PT ;  /* 0x000fffff0f00780c */ /* 0x000fe20003f04270 */
[----:B------:R-:W-:Y:S01]  /*06c0*/  UMOV UR6, 0xffda0d24 ;  /* 0xffda0d2400067882 */ /* 0x000fe20000000000 */
[----:B------:R-:W-:Y:S01]  /*06d0*/  UMOV UR7, 0x3c7777d0 ;  /* 0x3c7777d000077882 */ /* 0x000fe20000000000 */
[----:B------:R-:W-:Y:S01]  /*06e0*/  USEL UR4, UR4, 0x1, !UP0 ;  /* 0x0000000104047887 */ /* 0x000fe2000c000000 */
[----:B------:R-:W-:Y:S01]  /*06f0*/  DMUL R2, R12, UR6 ;  /* 0x000000060c027c28 */ /* 0x000fe20008000000 */
[----:B------:R-:W-:-:S07]  /*0700*/  UMOV UR5, 0x3ff71547 ;  /* 0x3ff7154700057882 */ /* 0x000fce0000000000 */
[----:B------:R-:W0:Y:S01]  /*0710*/  I2F.F64.U32 R6, UR4 ;  /* 0x0000000400067d12 */ /* 0x000e220008201800 */
[----:B------:R-:W-:Y:S01]  /*0720*/  @!P0 DMUL R4, R4, 1.80143985094819840000e+16 ;  /* 0x4350000004048828 */ /* 0x000fe20000000000 */
[----:B------:R-:W-:Y:S02]  /*0730*/  UMOV UR4, 0x652b82fe ;  /* 0x652b82fe00047882 */ /* 0x000fe40000000000 */
[----:B------:R-:W-:-:S07]  /*0740*/  DFMA R2, R12, UR4, R2 ;  /* 0x000000040c027c2b */ /* 0x000fce0008000002 */
[----:B------:R-:W-:Y:S02]  /*0750*/  @!P0 IMAD.MOV.U32 R15, RZ, RZ, R5 ;  /* 0x000000ffff0f8224 */ /* 0x000fe400078e0005 */
[----:B------:R-:W-:Y:S01]  /*0760*/  @!P0 IMAD.MOV.U32 R14, RZ, RZ, R4 ;  /* 0x000000ffff0e8224 */ /* 0x000fe200078e0004 */
[----:B0-----:R-:W-:Y:S01]  /*0770*/  DMUL R8, R2, R6 ;  /* 0x0000000602087228 */ /* 0x001fe20000000000 */
[----:B------:R-:W-:Y:S02]  /*0780*/  VIADD R3, R15, 0xffffffff ;  /* 0xffffffff0f037836 */ /* 0x000fe40000000000 */
[----:B------:R-:W-:-:S03]  /*0790*/  IMAD.MOV.U32 R6, RZ, RZ, -0x3ff ;  /* 0xfffffc01ff067424 */ /* 0x000fc600078e00ff */
[----:B------:R-:W0:Y:S01]  /*07a0*/  F2I.F64.TRUNC R2, R8 ;  /* 0x0000000800027311 */ /* 0x000e22000030d100 */
[----:B------:R-:W-:Y:S01]  /*07b0*/  ISETP.GT.U32.AND P1, PT, R3, 0x7feffffe, PT ;  /* 0x7feffffe0300780c */ /* 0x000fe20003f24070 */
[----:B------:R-:W-:Y:S02]  /*07c0*/  @!P0 IMAD.MOV.U32 R6, RZ, RZ, -0x435 ;  /* 0xfffffbcbff068424 */ /* 0x000fe400078e00ff */
[----:B0-----:R-:W-:-:S10]  /*07d0*/  VIADD R3, R2, 0x64 ;  /* 0x0000006402037836 */ /* 0x001fd40000000000 */
[----:B------:R-:W-:Y:S05]  /*07e0*/  @P1 BRA `(.L_x_2) ;  /* 0x0000000400041947 */ /* 0x000fea0003800000 */
[----:B------:R-:W-:Y:S01]  /*07f0*/  LOP3.LUT R4, R15, 0xfffff, RZ, 0xc0, !PT ;  /* 0x000fffff0f047812 */ /* 0x000fe200078ec0ff */
[----:B------:R-:W-:Y:S01]  /*0800*/  IMAD.MOV.U32 R8, RZ, RZ, RZ ;  /* 0x000000ffff087224 */ /* 0x000fe200078e00ff */
[----:B------:R-:W-:Y:S01]  /*0810*/  UMOV UR4, 0x3ae80f1e ;  /* 0x3ae80f1e00047882 */ /* 0x000fe20000000000 */
[----:B------:R-:W-:Y:S01]  /*0820*/  IMAD.MOV.U32 R20, RZ, RZ, -0x748574fc ;  /* 0x8b7a8b04ff147424 */ /* 0x000fe200078e00ff */
[----:B------:R-:W-:Y:S01]  /*0830*/  LOP3.LUT R5, R4, 0x3ff00000, RZ, 0xfc, !PT ;  /* 0x3ff0000004057812 */ /* 0x000fe200078efcff */
[----:B------:R-:W-:Y:S01]  /*0840*/  IMAD.MOV.U32 R4, RZ, RZ, R14 ;  /* 0x000000ffff047224 */ /* 0x000fe200078e000e */
[----:B------:R-:W-:Y:S01]  /*0850*/  UMOV UR5, 0x3eb1380b ;  /* 0x3eb1380b00057882 */ /* 0x000fe20000000000 */
[----:B------:R-:W-:Y:S01]  /*0860*/  IMAD.MOV.U32 R21, RZ, RZ, 0x3ed0ee25 ;  /* 0x3ed0ee25ff157424 */ /* 0x000fe200078e00ff */
[----:B------:R-:W-:Y:S01]  /*0870*/  ISETP.GE.U32.AND P0, PT, R5, 0x3ff6a09f, PT ;  /* 0x3ff6a09f0500780c */ /* 0x000fe20003f06070 */
[----:B------:R-:W-:Y:S01]  /*0880*/  UMOV UR6, 0x80000000 ;  /* 0x8000000000067882 */ /* 0x000fe20000000000 */
[----:B------:R-:W-:Y:S01]  /*0890*/  LEA.HI R15, R15, R6, RZ, 0xc ;  /* 0x000000060f0f7211 */ /* 0x000fe200078f60ff */
[----:B------:R-:W-:-:S10]  /*08a0*/  UMOV UR7, 0x43300000 ;  /* 0x4330000000077882 */ /* 0x000fd40000000000 */
[----:B------:R-:W-:Y:S02]  /*08b0*/  @P0 VIADD R7, R5, 0xfff00000 ;  /* 0xfff0000005070836 */ /* 0x000fe40000000000 */
[----:B------:R-:W-:Y:S02]  /*08c0*/  @P0 VIADD R15, R15, 0x1 ;  /* 0x000000010f0f0836 */ /* 0x000fe40000000000 */
[----:B------:R-:W-:-:S03]  /*08d0*/  @P0 IMAD.MOV.U32 R5, RZ, RZ, R7 ;  /* 0x000000ffff050224 */ /* 0x000fc600078e0007 */
[----:B------:R-:W-:Y:S01]  /*08e0*/  LOP3.LUT R14, R15, 0x80000000, RZ, 0x3c, !PT ;  /* 0x800000000f0e7812 */ /* 0x000fe200078e3cff */
[----:B------:R-:W-:Y:S02]  /*08f0*/  IMAD.MOV.U32 R15, RZ, RZ, 0x43300000 ;  /* 0x43300000ff0f7424 */ /* 0x000fe400078e00ff */
[C---:B------:R-:W-:Y:S02]  /*0900*/  DADD R18, R4.reuse, 1 ;  /* 0x3ff0000004127429 */ /* 0x040fe40000000000 */
[----:B------:R-:W-:-:S04]  /*0910*/  DADD R4, R4, -1 ;  /* 0xbff0000004047429 */ /* 0x000fc80000000000 */
[----:B------:R-:W0:Y:S02]  /*0920*/  MUFU.RCP64H R9, R19 ;  /* 0x0000001300097308 */ /* 0x000e240000001800 */
[----:B0-----:R-:W-:-:S08]  /*0930*/  DFMA R10, -R18, R8, 1 ;  /* 0x3ff00000120a742b */ /* 0x001fd00000000108 */
[----:B------:R-:W-:-:S08]  /*0940*/  DFMA R10, R10, R10, R10 ;  /* 0x0000000a0a0a722b */ /* 0x000fd0000000000a */
[----:B------:R-:W-:-:S08]  /*0950*/  DFMA R8, R8, R10, R8 ;  /* 0x0000000a0808722b */ /* 0x000fd00000000008 */
[----:B------:R-:W-:-:S08]  /*0960*/  DMUL R10, R4, R8 ;  /* 0x00000008040a7228 */ /* 0x000fd00000000000 */
[----:B------:R-:W-:-:S08]  /*0970*/  DFMA R10, R4, R8, R10 ;  /* 0x00000008040a722b */ /* 0x000fd0000000000a */
[----:B------:R-:W-:Y:S02]  /*0980*/  DMUL R12, R10, R10 ;  /* 0x0000000a0a0c7228 */ /* 0x000fe40000000000 */
[----:B------:R-:W-:-:S06]  /*0990*/  DADD R6, R4, -R10 ;  /* 0x0000000004067229 */ /* 0x000fcc000000080a */
[----:B------:R-:W-:Y:S01]  /*09a0*/  DFMA R18, R12, UR4, R20 ;  /* 0x000000040c127c2b */ /* 0x000fe20008000014 */
[----:B------:R-:W-:Y:S01]  /*09b0*/  UMOV UR4, 0x9f02676f ;  /* 0x9f02676f00047882 */ /* 0x000fe20000000000 */
[----:B------:R-:W-:Y:S01]  /*09c0*/  UMOV UR5, 0x3ef3b266 ;  /* 0x3ef3b26600057882 */ /* 0x000fe20000000000 */
[----:B------:R-:W-:Y:S02]  /*09d0*/  DADD R20, R6, R6 ;  /* 0x0000000006147229 */ /* 0x000fe40000000006 */
[----:B------:R-:W-:Y:S01]  /*09e0*/  DADD R6, R14, -UR6 ;  /* 0x800000060e067e29 */ /* 0x000fe20008000000 */
[----:B------:R-:W-:Y:S01]  /*09f0*/  UMOV UR6, 0xfefa39ef ;  /* 0xfefa39ef00067882 */ /* 0x000fe20000000000 */
[----:B------:R-:W-:Y:S01]  /*0a00*/  UMOV UR7, 0x3fe62e42 ;  /* 0x3fe62e4200077882 */ /* 0x000fe20000000000 */
[----:B------:R-:W-:Y:S01]  /*0a10*/  DFMA R18, R12, R18, UR4 ;  /* 0x000000040c127e2b */ /* 0x000fe20008000012 */
[----:B------:R-:W-:Y:S01]  /*0a20*/  UMOV UR4, 0xa9ab0956 ;  /* 0xa9ab095600047882 */ /* 0x000fe20000000000 */
[----:B------:R-:W-:Y:S01]  /*0a30*/  UMOV UR5, 0x3f1745cb ;  /* 0x3f1745cb00057882 */ /* 0x000fe20000000000 */
[----:B------:R-:W-:-:S05]  /*0a40*/  DFMA R20, R4, -R10, R20 ;  /* 0x8000000a0414722b */ /* 0x000fca0000000014 */
        /* <DEDUP_REMOVED lines=12> */
[----:B------:R-:W-:Y:S01]  /*0b10*/  UMOV UR5, 0x3fb55555 ;  /* 0x3fb5555500057882 */ /* 0x000fe20000000000 */
[----:B------:R-:W-:-:S05]  /*0b20*/  DFMA R18, R6, UR6, R10 ;  /* 0x0000000606127c2b */ /* 0x000fca000800000a */
        /* <DEDUP_REMOVED lines=13> */
.L_x_2:
[----:B------:R-:W-:Y:S01]  /*0c00*/  IMAD.MOV.U32 R6, RZ, RZ, 0x0 ;  /* 0x00000000ff067424 */ /* 0x000fe200078e00ff */
[----:B------:R-:W-:Y:S01]  /*0c10*/  LOP3.LUT P0, RZ, R5, 0x7fffffff, RZ, 0xc0, !PT ;  /* 0x7fffffff05ff7812 */ /* 0x000fe2000780c0ff */
[----:B------:R-:W-:-:S06]  /*0c20*/  IMAD.MOV.U32 R7, RZ, RZ, 0x7ff00000 ;  /* 0x7ff00000ff077424 */ /* 0x000fcc00078e00ff */
[----:B------:R-:W-:-:S10]  /*0c30*/  DFMA R6, R4, R6, +INF ;  /* 0x7ff000000406742b */ /* 0x000fd40000000006 */
[----:B------:R-:W-:Y:S02]  /*0c40*/  FSEL R18, R6, RZ, P0 ;  /* 0x000000ff06127208 */ /* 0x000fe40000000000 */
[----:B------:R-:W-:-:S07]  /*0c50*/  FSEL R19, R7, -QNAN , P0 ;  /* 0xfff0000007137808 */ /* 0x000fce0000000000 */
.L_x_3:
[----:B------:R-:W-:Y:S01]  /*0c60*/  UMOV UR4, 0x9999999a ;  /* 0x9999999a00047882 */ /* 0x000fe20000000000 */
[----:B------:R-:W-:Y:S02]  /*0c70*/  UMOV UR5, 0x3fc99999 ;  /* 0x3fc9999900057882 */ /* 0x000fe40000000000 */
[----:B------:R-:W-:Y:S02]  /*0c80*/  DMUL R6, R18, UR4 ;  /* 0x0000000412067c28 */ /* 0x000fe40008000000 */
[----:B------:R-:W0:Y:S06]  /*0c90*/  LDCU.64 UR4, c[0x0][0x358] ;  /* 0x00006b00ff0477ac */ /* 0x000e2c0008000a00 */
[----:B------:R-:W-:-:S14]  /*0ca0*/  DSETP.NEU.AND P0, PT, |R6|, +INF , PT ;  /* 0x7ff000000600742a */ /* 0x000fdc0003f0d200 */
[----:B------:R-:W-:Y:S01]  /*0cb0*/  @!P0 DMUL R24, RZ, R6 ;  /* 0x00000006ff188228 */ /* 0x000fe20000000000 */
[----:B------:R-:W-:Y:S01]  /*0cc0*/  @!P0 IMAD.MOV.U32 R26, RZ, RZ, RZ ;  /* 0x000000ffff1a8224 */ /* 0x000fe200078e00ff */
[----:B0-----:R-:W-:Y:S09]  /*0cd0*/  @!P0 BRA `(.L_x_4) ;  /* 0x00000000005c8947 */ /* 0x001ff20003800000 */
[----:B------:R-:W-:Y:S01]  /*0ce0*/  UMOV UR6, 0x6dc9c883 ;  /* 0x6dc9c88300067882 */ /* 0x000fe20000000000 */
[----:B------:R-:W-:Y:S01]  /*0cf0*/  UMOV UR7, 0x3fe45f30 ;  /* 0x3fe45f3000077882 */ /* 0x000fe20000000000 */
[C---:B------:R-:W-:Y:S02]  /*0d00*/  DSETP.GE.AND P0, PT, |R6|.reuse, 2.14748364800000000000e+09, PT ;  /* 0x41e000000600742a */ /* 0x040fe40003f06200 */
[----:B------:R-:W-:Y:S01]  /*0d10*/  DMUL R26, R6, UR6 ;  /* 0x00000006061a7c28 */ /* 0x000fe20008000000 */
[----:B------:R-:W-:Y:S01]  /*0d20*/  UMOV UR6, 0x54442d18 ;  /* 0x54442d1800067882 */ /* 0x000fe20000000000 */
[----:B------:R-:W-:-:S08]  /*0d30*/  UMOV UR7, 0x3ff921fb ;  /* 0x3ff921fb00077882 */ /* 0x000fd00000000000 */
[----:B------:R-:W0:Y:S08]  /*0d40*/  F2I.F64 R26, R26 ;  /* 0x0000001a001a7311 */ /* 0x000e300000301100 */
[----:B0-----:R-:W0:Y:S02]  /*0d50*/  I2F.F64 R24, R26 ;  /* 0x0000001a00187312 */ /* 0x001e240000201c00 */
[----:B0-----:R-:W-:Y:S01]  /*0d60*/  DFMA R4, R24, -UR6, R6 ;  /* 0x8000000618047c2b */ /* 0x001fe20008000006 */
[----:B------:R-:W-:Y:S01]  /*0d70*/  UMOV UR6, 0x33145c00 ;  /* 0x33145c0000067882 */ /* 0x000fe20000000000 */
[----:B------:R-:W-:-:S06]  /*0d80*/  UMOV UR7, 0x3c91a626 ;  /* 0x3c91a62600077882 */ /* 0x000fcc0000000000 */
[----:B------:R-:W-:Y:S01]  /*0d90*/  DFMA R4, R24, -UR6, R4 ;  /* 0x8000000618047c2b */ /* 0x000fe20008000004 */
[----:B------:R-:W-:Y:S01]  /*0da0*/  UMOV UR6, 0x252049c0 ;  /* 0x252049c000067882 */ /* 0x000fe20000000000 */
[----:B------:R-:W-:-:S06]  /*0db0*/  UMOV UR7, 0x397b839a ;  /* 0x397b839a00077882 */ /* 0x000fcc0000000000 */
[----:B------:R-:W-:Y:S01]  /*0dc0*/  DFMA R24, R24, -UR6, R4 ;  /* 0x8000000618187c2b */ /* 0x000fe20008000004 */
[----:B------:R-:W-:Y:S10]  /*0dd0*/  @!P0 BRA `(.L_x_4) ;  /* 0x00000000001c8947 */ /* 0x000ff40003800000 */
[----:B------:R-:W-:Y:S01]  /*0de0*/  IMAD.MOV.U32 R22, RZ, RZ, R6 ;  /* 0x000000ffff167224 */ /* 0x000fe200078e0006 */
[----:B------:R-:W-:Y:S01]  /*0df0*/  MOV R4, 0xe20 ;  /* 0x00000e2000047802 */ /* 0x000fe20000000f00 */
[----:B------:R-:W-:-:S07]  /*0e00*/  IMAD.MOV.U32 R5, RZ, RZ, R7 ;  /* 0x000000ffff057224 */ /* 0x000fce00078e0007 */
[----:B------:R-:W-:Y:S05]  /*0e10*/  CALL.REL.NOINC `($mandelbrotCameraFly04$__internal_trig_reduction_slowpathd) ;  /* 0x0000002400507944 */ /* 0x000fea0003c00000 */
[----:B------:R-:W-:Y:S02]  /*0e20*/  IMAD.MOV.U32 R26, RZ, RZ, R6 ;  /* 0x000000ffff1a7224 */ /* 0x000fe400078e0006 */
[----:B------:R-:W-:Y:S02]  /*0e30*/  IMAD.MOV.U32 R24, RZ, RZ, R22 ;  /* 0x000000ffff187224 */ /* 0x000fe400078e0016 */
[----:B------:R-:W-:-:S07]  /*0e40*/  IMAD.MOV.U32 R25, RZ, RZ, R23 ;  /* 0x000000ffff197224 */ /* 0x000fce00078e0017 */
.L_x_4:
[----:B------:R-:W0:Y:S01]  /*0e50*/  LDCU.64 UR6, c[0x4][0x8] ;  /* 0x01000100ff0677ac */ /* 0x000e220008000a00 */
[----:B------:R-:W-:-:S05]  /*0e60*/  IMAD.SHL.U32 R4, R26, 0x40, RZ ;  /* 0x000000401a047824 */ /* 0x000fca00078e00ff */
[----:B------:R-:W-:-:S04]  /*0e70*/  LOP3.LUT R4, R4, 0x40, RZ, 0xc0, !PT ;  /* 0x0000004004047812 */ /* 0x000fc800078ec0ff */
[----:B0-----:R-:W-:-:S05]  /*0e80*/  IADD3 R28, P0, PT, R4, UR6, RZ ;  /* 0x00000006041c7c10 */ /* 0x001fca000ff1e0ff */
[----:B------:R-:W-:-:S05]  /*0e90*/  IMAD.X R29, RZ, RZ, UR7, P0 ;  /* 0x00000007ff1d7e24 */ /* 0x000fca00080e06ff */
[----:B------:R-:W2:Y:S04]  /*0ea0*/  LDG.E.128.CONSTANT R4, desc[UR4][R28.64] ;  /* 0x000000041c047981 */ /* 0x000ea8000c1e9d00 */
[----:B------:R-:W3:Y:S04]  /*0eb0*/  LDG.E.128.CONSTANT R8, desc[UR4][R28.64+0x10] ;  /* 0x000010041c087981 */ /* 0x000ee8000c1e9d00 */
[----:B------:R-:W4:Y:S01]  /*0ec0*/  LDG.E.128.CONSTANT R12, desc[UR4][R28.64+0x20] ;  /* 0x000020041c0c7981 */ /* 0x000f22000c1e9d00 */
[----:B------:R-:W-:Y:S01]  /*0ed0*/  LOP3.LUT R20, R26, 0x1, RZ, 0xc0, !PT ;  /* 0x000000011a147812 */ /* 0x000fe200078ec0ff */
[----:B------:R-:W-:Y:S01]  /*0ee0*/  IMAD.MOV.U32 R21, RZ, RZ, 0x3da8ff83 ;  /* 0x3da8ff83ff157424 */ /* 0x000fe200078e00ff */
[----:B------:R-:W-:-:S02]  /*0ef0*/  DMUL R22, R24, R24 ;  /* 0x0000001818167228 */ /* 0x000fc40000000000 */
[----:B------:R-:W-:Y:S01]  /*0f00*/  ISETP.NE.U32.AND P0, PT, R20, 0x1, PT ;  /* 0x000000011400780c */ /* 0x000fe20003f05070 */
[----:B------:R-:W-:-:S03]  /*0f10*/  IMAD.MOV.U32 R20, RZ, RZ, 0x20fd8164 ;  /* 0x20fd8164ff147424 */ /* 0x000fc600078e00ff */
[----:B------:R-:W-:Y:S02]  /*0f20*/  FSEL R21, -R21, 0.11223486810922622681, !P0 ;  /* 0x3de5db6515157808 */ /* 0x000fe40004000100 */
[----:B------:R-:W-:-:S06]  /*0f30*/  FSEL R20, R20, -8.06006814911005101289e+34, !P0 ;  /* 0xf9785eba14147808 */ /* 0x000fcc0004000000 */
[----:B--2---:R-:W-:-:S08]  /*0f40*/  DFMA R4, R22, R20, R4 ;  /* 0x000000141604722b */ /* 0x004fd00000000004 */
[----:B------:R-:W-:-:S08]  /*0f50*/  DFMA R4, R22, R4, R6 ;  /* 0x000000041604722b */ /* 0x000fd00000000006 */
[----:B---3--:R-:W-:-:S08]  /*0f60*/  DFMA R4, R22, R4, R8 ;  /* 0x000000041604722b */ /* 0x008fd00000000008 */
[----:B------:R-:W-:-:S08]  /*0f70*/  DFMA R4, R22, R4, R10 ;  /* 0x000000041604722b */ /* 0x000fd0000000000a */
[----:B----4-:R-:W-:-:S08]  /*0f80*/  DFMA R4, R22, R4, R12 ;  /* 0x000000041604722b */ /* 0x010fd0000000000c */
[----:B------:R-:W-:-:S08]  /*0f90*/  DFMA R4, R22, R4, R14 ;  /* 0x000000041604722b */ /* 0x000fd0000000000e */
[----:B------:R-:W-:Y:S02]  /*0fa0*/  DFMA R24, R4, R24, R24 ;  /* 0x000000180418722b */ /* 0x000fe40000000018 */
[----:B------:R-:W-:Y:S02]  /*0fb0*/  DFMA R22, R22, R4, 1 ;  /* 0x3ff000001616742b */ /* 0x000fe40000000004 */
[----:B------:R-:W-:-:S08]  /*0fc0*/  DMUL R4, R18, 1.5 ;  /* 0x3ff8000012047828 */ /* 0x000fd00000000000 */
[----:B------:R-:W-:Y:S01]  /*0fd0*/  FSEL R8, R22, R24, !P0 ;  /* 0x0000001816087208 */ /* 0x000fe20004000000 */
[----:B------:R-:W-:Y:S01]  /*0fe0*/  DSETP.NEU.AND P1, PT, |R4|, +INF , PT ;  /* 0x7ff000000400742a */ /* 0x000fe20003f2d200 */
[----:B------:R-:W-:Y:S02]  /*0ff0*/  FSEL R9, R23, R25, !P0 ;  /* 0x0000001917097208 */ /* 0x000fe40004000000 */
[----:B------:R-:W-:-:S04]  /*1000*/  LOP3.LUT P0, RZ, R26, 0x2, RZ, 0xc0, !PT ;  /* 0x000000021aff7812 */ /* 0x000fc8000780c0ff */
[----:B------:R-:W-:-:S07]  /*1010*/  DADD R6, RZ, -R8 ;  /* 0x00000000ff067229 */ /* 0x000fce0000000808 */
[----:B------:R-:W-:Y:S01]  /*1020*/  @!P1 DMUL R26, RZ, R4 ;  /* 0x00000004ff1a9228 */ /* 0x000fe20000000000 */
[----:B------:R-:W-:Y:S02]  /*1030*/  @!P1 IMAD.MOV.U32 R28, RZ, RZ, 0x1 ;  /* 0x00000001ff1c9424 */ /* 0x000fe400078e00ff */
[----:B------:R-:W-:Y:S01]  /*1040*/  FSEL R20, R8, R6, !P0 ;  /* 0x0000000608147208 */ /* 0x000fe20004000000 */
[----:B------:R-:W-:Y:S01]  /*1050*/  IMAD.MOV.U32 R6, RZ, RZ, -0x66666666 ;  /* 0x9999999aff067424 */ /* 0x000fe200078e00ff */
[----:B------:R-:W-:Y:S01]  /*1060*/  FSEL R21, R9, R7, !P0 ;  /* 0x0000000709157208 */ /* 0x000fe20004000000 */
[----:B------:R-:W-:-:S06]  /*1070*/  IMAD.MOV.U32 R7, RZ, RZ, 0x3fc99999 ;  /* 0x3fc99999ff077424 */ /* 0x000fcc00078e00ff */
[----:B------:R-:W-:Y:S01]  /*1080*/  DFMA R20, R20, R6, -0.75 ;  /* 0xbfe800001414742b */ /* 0x000fe20000000006 */
[----:B------:R-:W-:Y:S10]  /*1090*/  @!P1 BRA `(.L_x_5) ;  /* 0x0000000000589947 */ /* 0x000ff40003800000 */
        /* <DEDUP_REMOVED lines=17> */
[----:B------:R-:W-:-:S07]  /*11b0*/  MOV R4, 0x11d0 ;  /* 0x000011d000047802 */ /* 0x000fce0000000f00 */
[----:B------:R-:W-:Y:S05]  /*11c0*/  CALL.REL.NOINC `($mandelbrotCameraFly04$__internal_trig_reduction_slowpathd) ;  /* 0x0000002000647944 */ /* 0x000fea0003c00000 */
[----:B------:R-:W-:Y:S02]  /*11d0*/  IMAD.MOV.U32 R26, RZ, RZ, R22 ;  /* 0x000000ffff1a7224 */ /* 0x000fe400078e0016 */
[----:B------:R-:W-:-:S07]  /*11e0*/  IMAD.MOV.U32 R27, RZ, RZ, R23 ;  /* 0x000000ffff1b7224 */ /* 0x000fce00078e0017 */
.L_x_6:
[----:B------:R-:W-:-:S07]  /*11f0*/  VIADD R28, R6, 0x1 ;  /* 0x00000001061c7836 */ /* 0x000fce0000000000 */
.L_x_5:
        /* <DEDUP_REMOVED lines=10> */
[----:B------:R-:W-:Y:S01]  /*12a0*/  DMUL R24, R26, R26 ;  /* 0x0000001a1a187228 */ /* 0x000fe20000000000 */
[----:B------:R-:W-:Y:S01]  /*12b0*/  UMOV UR6, 0x33333333 ;  /* 0x3333333300067882 */ /* 0x000fe20000000000 */
[----:B------:R-:W-:Y:S01]  /*12c0*/  ISETP.NE.U32.AND P0, PT, R22, 0x1, PT ;  /* 0x000000011600780c */ /* 0x000fe20003f05070 */
[----:B------:R-:W-:Y:S01]  /*12d0*/  IMAD.MOV.U32 R22, RZ, RZ, 0x20fd8164 ;  /* 0x20fd8164ff167424 */ /* 0x000fe200078e00ff */
[----:B------:R-:W-:-:S02]  /*12e0*/  UMOV UR7, 0x3fd33333 ;  /* 0x3fd3333300077882 */ /* 0x000fc40000000000 */
        /* <DEDUP_REMOVED lines=10> */
[----:B------:R-:W-:Y:S01]  /*1390*/  DMUL R4, R18, UR6 ;  /* 0x0000000612047c28 */ /* 0x000fe20008000000 */
[----:B------:R-:W-:Y:S01]  /*13a0*/  UMOV UR6, 0x9999999a ;  /* 0x9999999a00067882 */ /* 0x000fe20000000000 */
[----:B------:R-:W-:-:S06]  /*13b0*/  UMOV UR7, 0x3fa99999 ;  /* 0x3fa9999900077882 */ /* 0x000fcc0000000000 */
[----:B------:R-:W-:Y:S01]  /*13c0*/  FSEL R8, R24, R26, !P0 ;  /* 0x0000001a18087208 */ /* 0x000fe20004000000 */
[----:B------:R-:W-:Y:S01]  /*13d0*/  DSETP.NEU.AND P1, PT, |R4|, +INF , PT ;  /* 0x7ff000000400742a */ /* 0x000fe20003f2d200 */
[----:B------:R-:W-:Y:S02]  /*13e0*/  FSEL R9, R25, R27, !P0 ;  /* 0x0000001b19097208 */ /* 0x000fe40004000000 */
[----:B------:R-:W-:-:S04]  /*13f0*/  LOP3.LUT P0, RZ, R28, 0x2, RZ, 0xc0, !PT ;  /* 0x000000021cff7812 */ /* 0x000fc8000780c0ff */
[----:B------:R-:W-:-:S07]  /*1400*/  DADD R6, RZ, -R8 ;  /* 0x00000000ff067229 */ /* 0x000fce0000000808 */
[----:B------:R-:W-:Y:S01]  /*1410*/  @!P1 DMUL R22, RZ, R4 ;  /* 0x00000004ff169228 */ /* 0x000fe20000000000 */
[----:B------:R-:W-:Y:S02]  /*1420*/  @!P1 IMAD.MOV.U32 R28, RZ, RZ, 0x1 ;  /* 0x00000001ff1c9424 */ /* 0x000fe400078e00ff */
[----:B------:R-:W-:Y:S02]  /*1430*/  FSEL R6, R8, R6, !P0 ;  /* 0x0000000608067208 */ /* 0x000fe40004000000 */
[----:B------:R-:W-:-:S06]  /*1440*/  FSEL R7, R9, R7, !P0 ;  /* 0x0000000709077208 */ /* 0x000fcc0004000000 */
[----:B------:R-:W-:Y:S01]  /*1450*/  DFMA R20, R6, UR6, R20 ;  /* 0x0000000606147c2b */ /* 0x000fe20008000014 */
        /* <DEDUP_REMOVED lines=20> */
.L_x_8:
[----:B------:R-:W-:-:S07]  /*15a0*/  VIADD R28, R6, 0x1 ;  /* 0x00000001061c7836 */ /* 0x000fce0000000000 */
.L_x_7:
        /* <DEDUP_REMOVED lines=32> */
[----:B------:R-:W-:Y:S02]  /*17b0*/  @!P1 IMAD.MOV.U32 R28, RZ, RZ, RZ ;  /* 0x000000ffff1c9224 */ /* 0x000fe400078e00ff */
[----:B------:R-:W-:Y:S02]  /*17c0*/  FSEL R18, R8, R6, !P0 ;  /* 0x0000000608127208 */ /* 0x000fe40004000000 */
[----:B------:R-:W-:-:S06]  /*17d0*/  FSEL R19, R9, R7, !P0 ;  /* 0x0000000709137208 */ /* 0x000fcc0004000000 */
[----:B------:R-:W-:Y:S01]  /*17e0*/  DFMA R18, R18, UR6, RZ ;  /* 0x0000000612127c2b */ /* 0x000fe200080000ff */
        /* <DEDUP_REMOVED lines=21> */
[----:B------:R-:W-:Y:S02]  /*1940*/  IMAD.MOV.U32 R26, RZ, RZ, R22 ;  /* 0x000000ffff1a7224 */ /* 0x000fe400078e0016 */
[----:B------:R-:W-:-:S07]  /*1950*/  IMAD.MOV.U32 R27, RZ, RZ, R23 ;  /* 0x000000ffff1b7224 */ /* 0x000fce00078e0017 */
.L_x_9:
[----:B------:R-:W0:Y:S01]  /*1960*/  LDCU.64 UR6, c[0x4][0x8] ;  /* 0x01000100ff0677ac */ /* 0x000e220008000a00 */
[----:B------:R-:W-:-:S05]  /*1970*/  IMAD.SHL.U32 R4, R28, 0x40, RZ ;  /* 0x000000401c047824 */ /* 0x000fca00078e00ff */
[----:B------:R-:W-:-:S04]  /*1980*/  LOP3.LUT R4, R4, 0x40, RZ, 0xc0, !PT ;  /* 0x0000004004047812 */ /* 0x000fc800078ec0ff */
[----:B0-----:R-:W-:Y:S02]  /*1990*/  IADD3 R12, P0, PT, R4, UR6, RZ ;  /* 0x00000006040c7c10 */ /* 0x001fe4000ff1e0ff */
[----:B------:R-:W-:Y:S01]  /*19a0*/  LOP3.LUT R22, R28, 0x1, RZ, 0xc0, !PT ;  /* 0x000000011c167812 */ /* 0x000fe200078ec0ff */
[----:B------:R-:W-:Y:S01]  /*19b0*/  IMAD.MOV.U32 R23, RZ, RZ, 0x3da8ff83 ;  /* 0x3da8ff83ff177424 */ /* 0x000fe200078e00ff */
[----:B------:R-:W-:Y:S01]  /*19c0*/  DMUL R24, R26, R26 ;  /* 0x0000001a1a187228 */ /* 0x000fe20000000000 */
[----:B------:R-:W-:Y:S01]  /*19d0*/  IMAD.X R13, RZ, RZ, UR7, P0 ;  /* 0x00000007ff0d7e24 */ /* 0x000fe200080e06ff */
[----:B------:R-:W0:Y:S04]  /*19e0*/  LDCU UR6, c[0x0][0x390] ;  /* 0x00007200ff0677ac */ /* 0x000e280008000800 */
[----:B------:R-:W2:Y:S04]  /*19f0*/  LDG.E.128.CONSTANT R4, desc[UR4][R12.64] ;  /* 0x000000040c047981 */ /* 0x000ea8000c1e9d00 */
[----:B------:R-:W3:Y:S04]  /*1a00*/  LDG.E.128.CONSTANT R8, desc[UR4][R12.64+0x10] ;  /* 0x000010040c087981 */ /* 0x000ee8000c1e9d00 */
[----:B------:R-:W4:Y:S01]  /*1a10*/  LDG.E.128.CONSTANT R12, desc[UR4][R12.64+0x20] ;  /* 0x000020040c0c7981 */ /* 0x000f22000c1e9d00 */
[----:B------:R-:W-:Y:S01]  /*1a20*/  ISETP.NE.U32.AND P0, PT, R22, 0x1, PT ;  /* 0x000000011600780c */ /* 0x000fe20003f05070 */
[----:B------:R-:W-:Y:S01]  /*1a30*/  IMAD.MOV.U32 R22, RZ, RZ, 0x20fd8164 ;  /* 0x20fd8164ff167424 */ /* 0x000fe200078e00ff */
[----:B------:R-:W-:Y:S01]  /*1a40*/  UMOV UR7, 0x3fa99999 ;  /* 0x3fa9999900077882 */ /* 0x000fe20000000000 */
[----:B------:R-:W-:Y:S01]  /*1a50*/  BSSY.RECONVERGENT B0, `(.L_x_10) ;  /* 0x000002d000007945 */ /* 0x000fe20003800200 */
[----:B------:R-:W-:-:S02]  /*1a60*/  FSEL R23, -R23, 0.11223486810922622681, !P0 ;  /* 0x3de5db6517177808 */ /* 0x000fc40004000100 */
[----:B------:R-:W-:-:S06]  /*1a70*/  FSEL R22, R22, -8.06006814911005101289e+34, !P0 ;  /* 0xf9785eba16167808 */ /* 0x000fcc0004000000 */
[----:B--2---:R-:W-:-:S08]  /*1a80*/  DFMA R4, R24, R22, R4 ;  /* 0x000000161804722b */ /* 0x004fd00000000004 */
[----:B------:R-:W-:Y:S02]  /*1a90*/  DFMA R6, R24, R4, R6 ;  /* 0x000000041806722b */ /* 0x000fe40000000006 */
[----:B0-----:R-:W0:Y:S01]  /*1aa0*/  I2F.F64 R4, UR6 ;  /* 0x0000000600047d12 */ /* 0x001e220008201c00 */
[----:B------:R-:W-:-:S05]  /*1ab0*/  UMOV UR6, 0x9999999a ;  /* 0x9999999a00067882 */ /* 0x000fca0000000000 */
[----:B---3--:R-:W-:Y:S01]  /*1ac0*/  DFMA R8, R24, R6, R8 ;  /* 0x000000061808722b */ /* 0x008fe20000000008 */
[----:B------:R-:W-:-:S07]  /*1ad0*/  IMAD.MOV.U32 R6, RZ, RZ, 0x1 ;  /* 0x00000001ff067424 */ /* 0x000fce00078e00ff */
[----:B------:R-:W-:Y:S02]  /*1ae0*/  DFMA R10, R24, R8, R10 ;  /* 0x00000008180a722b */ /* 0x000fe4000000000a */
[----:B0-----:R-:W-:-:S06]  /*1af0*/  DMUL R4, R4, 0.5 ;  /* 0x3fe0000004047828 */ /* 0x001fcc0000000000 */
[----:B------:R-:W0:Y:S01]  /*1b00*/  MUFU.RCP64H R7, R5 ;  /* 0x0000000500077308 */ /* 0x000e220000001800 */
[----:B----4-:R-:W-:-:S08]  /*1b10*/  DFMA R12, R24, R10, R12 ;  /* 0x0000000a180c722b */ /* 0x010fd0000000000c */
[----:B------:R-:W-:Y:S02]  /*1b20*/  DFMA R12, R24, R12, R14 ;  /* 0x0000000c180c722b */ /* 0x000fe4000000000e */
[----:B0-----:R-:W-:-:S06]  /*1b30*/  DFMA R8, -R4, R6, 1 ;  /* 0x3ff000000408742b */ /* 0x001fcc0000000106 */
[----:B------:R-:W-:Y:S02]  /*1b40*/  DFMA R26, R12, R26, R26 ;  /* 0x0000001a0c1a722b */ /* 0x000fe4000000001a */
[----:B------:R-:W-:Y:S02]  /*1b50*/  DFMA R24, R24, R12, 1 ;  /* 0x3ff000001818742b */ /* 0x000fe4000000000c */
[----:B------:R-:W-:-:S08]  /*1b60*/  DFMA R8, R8, R8, R8 ;  /* 0x000000080808722b */ /* 0x000fd00000000008 */
[----:B------:R-:W-:Y:S01]  /*1b70*/  FSEL R14, R24, R26, !P0 ;  /* 0x0000001a180e7208 */ /* 0x000fe20004000000 */
[----:B------:R-:W-:Y:S01]  /*1b80*/  DFMA R8, R6, R8, R6 ;  /* 0x000000080608722b */ /* 0x000fe20000000006 */
[----:B------:R-:W-:Y:S01]  /*1b90*/  FSEL R15, R25, R27, !P0 ;  /* 0x0000001b190f7208 */ /* 0x000fe20004000000 */
[----:B------:R-:W0:Y:S01]  /*1ba0*/  I2F.F64 R6, R17 ;  /* 0x0000001100067312 */ /* 0x000e220000201c00 */
[----:B------:R-:W-:-:S05]  /*1bb0*/  LOP3.LUT P0, RZ, R28, 0x2, RZ, 0xc0, !PT ;  /* 0x000000021cff7812 */ /* 0x000fca000780c0ff */
[----:B------:R-:W-:-:S08]  /*1bc0*/  DFMA R10, -R4, R8, 1 ;  /* 0x3ff00000040a742b */ /* 0x000fd00000000108 */
[----:B------:R-:W-:Y:S02]  /*1bd0*/  DFMA R10, R8, R10, R8 ;  /* 0x0000000a080a722b */ /* 0x000fe40000000008 */
[----:B0-----:R-:W-:-:S08]  /*1be0*/  DADD R6, R6, -R4 ;  /* 0x0000000006067229 */ /* 0x001fd00000000804 */
[----:B------:R-:W-:Y:S02]  /*1bf0*/  DMUL R8, R6, R10 ;  /* 0x0000000a06087228 */ /* 0x000fe40000000000 */
[----:B------:R-:W-:-:S06]  /*1c00*/  FSETP.GEU.AND P1, PT, |R7|, 6.5827683646048100446e-37, PT ;  /* 0x036000000700780b */ /* 0x000fcc0003f2e200 */
[----:B------:R-:W-:-:S08]  /*1c10*/  DFMA R12, -R4, R8, R6 ;  /* 0x00000008040c722b */ /* 0x000fd00000000106 */
[----:B------:R-:W-:Y:S02]  /*1c20*/  DFMA R8, R10, R12, R8 ;  /* 0x0000000c0a08722b */ /* 0x000fe40000000008 */
[----:B------:R-:W-:-:S08]  /*1c30*/  DADD R10, RZ, -R14 ;  /* 0x00000000ff0a7229 */ /* 0x000fd0000000080e */
[----:B------:R-:W-:Y:S02]  /*1c40*/  FFMA R12, RZ, R5, R9 ;  /* 0x00000005ff0c7223 */ /* 0x000fe40000000009 */
[----:B------:R-:W-:Y:S02]  /*1c50*/  FSEL R10, R14, R10, !P0 ;  /* 0x0000000a0e0a7208 */ /* 0x000fe40004000000 */
[----:B------:R-:W-:Y:S02]  /*1c60*/  FSEL R11, R15, R11, !P0 ;  /* 0x0000000b0f0b7208 */ /* 0x000fe40004000000 */
[----:B------:R-:W-:-:S04]  /*1c70*/  FSETP.GT.AND P0, PT, |R12|, 1.469367938527859385e-39, PT ;  /* 0x001000000c00780b */ /* 0x000fc80003f04200 */
[----:B------:R-:W-:-:S09]  /*1c80*/  DFMA R18, R10, UR6, R18 ;  /* 0x000000060a127c2b */ /* 0x000fd20008000012 */
[----:B------:R-:W-:Y:S05]  /*1c90*/  @P0 BRA P1, `(.L_x_11) ;  /* 0x0000000000200947 */ /* 0x000fea0000800000 */
[----:B------:R-:W-:Y:S01]  /*1ca0*/  IMAD.MOV.U32 R8, RZ, RZ, R6 ;  /* 0x000000ffff087224 */ /* 0x000fe200078e0006 */
[----:B------:R-:W-:Y:S01]  /*1cb0*/  MOV R24, 0x1d00 ;  /* 0x00001d0000187802 */ /* 0x000fe20000000f00 */
[----:B------:R-:W-:Y:S02]  /*1cc0*/  IMAD.MOV.U32 R9, RZ, RZ, R7 ;  /* 0x000000ffff097224 */ /* 0x000fe400078e0007 */
[----:B------:R-:W-:Y:S02]  /*1cd0*/  IMAD.MOV.U32 R6, RZ, RZ, R4 ;  /* 0x000000ffff067224 */ /* 0x000fe400078e0004 */
[----:B------:R-:W-:-:S07]  /*1ce0*/  IMAD.MOV.U32 R7, RZ, RZ, R5 ;  /* 0x000000ffff077224 */ /* 0x000fce00078e0005 */
[----:B------:R-:W-:Y:S05]  /*1cf0*/  CALL.REL.NOINC `($__internal_0_$__cuda_sm20_div_rn_f64_full) ;  /* 0x0000000800887944 */ /* 0x000fea0003c00000 */
[----:B------:R-:W-:Y:S02]  /*1d00*/  IMAD.MOV.U32 R8, RZ, RZ, R6 ;  /* 0x000000ffff087224 */ /* 0x000fe400078e0006 */
[----:B------:R-:W-:-:S07]  /*1d10*/  IMAD.MOV.U32 R9, RZ, RZ, R7 ;  /* 0x000000ffff097224 */ /* 0x000fce00078e0007 */
.L_x_11:
[----:B------:R-:W-:Y:S05]  /*1d20*/  BSYNC.RECONVERGENT B0 ;  /* 0x0000000000007941 */ /* 0x000fea0003800200 */
.L_x_10:
[----:B------:R-:W0:Y:S01]  /*1d30*/  LDCU UR6, c[0x0][0x39c] ;  /* 0x00007380ff0677ac */ /* 0x000e220008000800 */
[----:B------:R-:W1:Y:S01]  /*1d40*/  LDC.64 R4, c[0x0][0x398] ;  /* 0x0000e600ff047b82 */ /* 0x000e620000000a00 */
[----:B------:R-:W-:Y:S01]  /*1d50*/  IMAD.MOV.U32 R6, RZ, RZ, 0x1 ;  /* 0x00000001ff067424 */ /* 0x000fe200078e00ff */
[----:B------:R-:W-:Y:S01]  /*1d60*/  FSETP.GEU.AND P1, PT, |R9|, 6.5827683646048100446e-37, PT ;  /* 0x036000000900780b */ /* 0x000fe20003f2e200 */
[----:B------:R-:W-:Y:S01]  /*1d70*/  BSSY.RECONVERGENT B0, `(.L_x_12) ;  /* 0x0000012000007945 */ /* 0x000fe20003800200 */
[----:B0-----:R-:W1:Y:S03]  /*1d80*/  MUFU.RCP64H R7, UR6 ;  /* 0x0000000600077d08 */ /* 0x001e660008001800 */
[----:B-1----:R-:W-:-:S08]  /*1d90*/  DFMA R10, R6, -R4, 1 ;  /* 0x3ff00000060a742b */ /* 0x002fd00000000804 */
[----:B------:R-:W-:-:S08]  /*1da0*/  DFMA R10, R10, R10, R10 ;  /* 0x0000000a0a0a722b */ /* 0x000fd0000000000a */
[----:B------:R-:W-:-:S08]  /*1db0*/  DFMA R10, R6, R10, R6 ;  /* 0x0000000a060a722b */ /* 0x000fd00000000006 */
[----:B------:R-:W-:-:S08]  /*1dc0*/  DFMA R6, R10, -R4, 1 ;  /* 0x3ff000000a06742b */ /* 0x000fd00000000804 */
[----:B------:R-:W-:-:S08]  /*1dd0*/  DFMA R6, R10, R6, R10 ;  /* 0x000000060a06722b */ /* 0x000fd0000000000a */
[----:B------:R-:W-:-:S08]  /*1de0*/  DMUL R10, R6, R8 ;  /* 0x00000008060a7228 */ /* 0x000fd00000000000 */
[----:B------:R-:W-:-:S08]  /*1df0*/  DFMA R4, R10, -R4, R8 ;  /* 0x800000040a04722b */ /* 0x000fd00000000008 */
[----:B------:R-:W-:-:S10]  /*1e00*/  DFMA R6, R6, R4, R10 ;  /* 0x000000040606722b */ /* 0x000fd4000000000a */
[----:B------:R-:W-:-:S05]  /*1e10*/  FFMA R4, RZ, UR6, R7 ;  /* 0x00000006ff047c23 */ /* 0x000fca0008000007 */
[----:B------:R-:W-:-:S13]  /*1e20*/  FSETP.GT.AND P0, PT, |R4|, 1.469367938527859385e-39, PT ;  /* 0x001000000400780b */ /* 0x000fda0003f04200 */
[----:B------:R-:W-:Y:S05]  /*1e30*/  @P0 BRA P1, `(.L_x_13) ;  /* 0x0000000000140947 */ /* 0x000fea0000800000 */
[----:B------:R-:W0:Y:S01]  /*1e40*/  LDCU.64 UR6, c[0x0][0x398] ;  /* 0x00007300ff0677ac */ /* 0x000e220008000a00 */
[----:B------:R-:W-:Y:S01]  /*1e50*/  MOV R24, 0x1e90 ;  /* 0x00001e9000187802 */ /* 0x000fe20000000f00 */
[----:B0-----:R-:W-:Y:S02]  /*1e60*/  IMAD.U32 R6, RZ, RZ, UR6 ;  /* 0x00000006ff067e24 */ /* 0x001fe4000f8e00ff */
[----:B------:R-:W-:-:S07]  /*1e70*/  IMAD.U32 R7, RZ, RZ, UR7 ;  /* 0x00000007ff077e24 */ /* 0x000fce000f8e00ff */
[----:B------:R-:W-:Y:S05]  /*1e80*/  CALL.REL.NOINC `($__internal_0_$__cuda_sm20_div_rn_f64_full) ;  /* 0x0000000800247944 */ /* 0x000fea0003c00000 */
.L_x_13:
[----:B------:R-:W-:Y:S05]  /*1e90*/  BSYNC.RECONVERGENT B0 ;  /* 0x0000000000007941 */ /* 0x000fea0003800200 */
.L_x_12:
[----:B------:R-:W0:Y:S01]  /*1ea0*/  LDCU UR6, c[0x0][0x394] ;  /* 0x00007280ff0677ac */ /* 0x000e220008000800 */
[----:B------:R-:W-:Y:S01]  /*1eb0*/  IMAD.MOV.U32 R4, RZ, RZ, 0x1 ;  /* 0x00000001ff047424 */ /* 0x000fe200078e00ff */
[----:B------:R-:W-:Y:S01]  /*1ec0*/  BSSY.RECONVERGENT B0, `(.L_x_14) ;  /* 0x0000019000007945 */ /* 0x000fe20003800200 */
[----:B------:R-:W-:Y:S01]  /*1ed0*/  DADD R20, R20, R6 ;  /* 0x0000000014147229 */ /* 0x000fe20000000006 */
[----:B0-----:R-:W0:Y:S02]  /*1ee0*/  I2F.F64.U32 R10, UR6 ;  /* 0x00000006000a7d12 */ /* 0x001e240008201800 */
[----:B0-----:R-:W-:-:S06]  /*1ef0*/  DMUL R10, R10, 0.5 ;  /* 0x3fe000000a0a7828 */ /* 0x001fcc0000000000 */
[----:B------:R-:W0:Y:S02]  /*1f00*/  MUFU.RCP64H R5, R11 ;  /* 0x0000000b00057308 */ /* 0x000e240000001800 */
[----:B0-----:R-:W-:-:S08]  /*1f10*/  DFMA R8, -R10, R4, 1 ;  /* 0x3ff000000a08742b */ /* 0x001fd00000000104 */
[----:B------:R-:W-:Y:S02]  /*1f20*/  DFMA R12, R8, R8, R8 ;  /* 0x00000008080c722b */ /* 0x000fe40000000008 */
[----:B------:R-:W0:Y:S06]  /*1f30*/  I2F.F64.U32 R8, R16 ;  /* 0x0000001000087312 */ /* 0x000e2c0000201800 */
[----:B------:R-:W-:-:S08]  /*1f40*/  DFMA R12, R4, R12, R4 ;  /* 0x0000000c040c722b */ /* 0x000fd00000000004 */
[----:B------:R-:W-:Y:S02]  /*1f50*/  DFMA R4, -R10, R12, 1 ;  /* 0x3ff000000a04742b */ /* 0x000fe4000000010c */
[----:B0-----:R-:W-:-:S06]  /*1f60*/  DADD R8, R8, -R10 ;  /* 0x0000000008087229 */ /* 0x001fcc000000080a */
[----:B------:R-:W-:-:S04]  /*1f70*/  DFMA R4, R12, R4, R12 ;  /* 0x000000040c04722b */ /* 0x000fc8000000000c */
[----:B------:R-:W-:-:S04]  /*1f80*/  FSETP.GEU.AND P1, PT, |R9|, 6.5827683646048100446e-37, PT ;  /* 0x036000000900780b */ /* 0x000fc80003f2e200 */
[----:B------:R-:W-:-:S08]  /*1f90*/  DMUL R12, R8, R4 ;  /* 0x00000004080c7228 */ /* 0x000fd00000000000 */
[----:B------:R-:W-:-:S08]  /*1fa0*/  DFMA R14, -R10, R12, R8 ;  /* 0x0000000c0a0e722b */ /* 0x000fd00000000108 */
[----:B------:R-:W-:-:S10]  /*1fb0*/  DFMA R4, R4, R14, R12 ;  /* 0x0000000e0404722b */ /* 0x000fd4000000000c */
[----:B------:R-:W-:-:S05]  /*1fc0*/  FFMA R12, RZ, R11, R5 ;  /* 0x0000000bff0c7223 */ /* 0x000fca0000000005 */
[----:B------:R-:W-:-:S13]  /*1fd0*/  FSETP.GT.AND P0, PT, |R12|, 1.469367938527859385e-39, PT ;  /* 0x001000000c00780b */ /* 0x000fda0003f04200 */
[----:B------:R-:W-:Y:S05]  /*1fe0*/  @P0 BRA P1, `(.L_x_15) ;  /* 0x0000000000180947 */ /* 0x000fea0000800000 */
[----:B------:R-:W-:Y:S01]  /*1ff0*/  IMAD.MOV.U32 R6, RZ, RZ, R10 ;  /* 0x000000ffff067224 */ /* 0x000fe200078e000a */
[----:B------:R-:W-:Y:S01]  /*2000*/  MOV R24, 0x2030 ;  /* 0x0000203000187802 */ /* 0x000fe20000000f00 */
[----:B------:R-:W-:-:S07]  /*2010*/  IMAD.MOV.U32 R7, RZ, RZ, R11 ;  /* 0x000000ffff077224 */ /* 0x000fce00078e000b */
[----:B------:R-:W-:Y:S05]  /*2020*/  CALL.REL.NOINC `($__internal_0_$__cuda_sm20_div_rn_f64_full) ;  /* 0x0000000400bc7944 */ /* 0x000fea0003c00000 */
[----:B------:R-:W-:Y:S02]  /*2030*/  IMAD.MOV.U32 R4, RZ, RZ, R6 ;  /* 0x000000ffff047224 */ /* 0x000fe400078e0006 */
[----:B------:R-:W-:-:S07]  /*2040*/  IMAD.MOV.U32 R5, RZ, RZ, R7 ;  /* 0x000000ffff057224 */ /* 0x000fce00078e0007 */
.L_x_15:
[----:B------:R-:W-:Y:S05]  /*2050*/  BSYNC.RECONVERGENT B0 ;  /* 0x0000000000007941 */ /* 0x000fea0003800200 */
.L_x_14:
        /* <DEDUP_REMOVED lines=18> */
[----:B------:R-:W-:Y:S01]  /*2180*/  IMAD.MOV.U32 R8, RZ, RZ, R4 ;  /* 0x000000ffff087224 */ /* 0x000fe200078e0004 */
[----:B------:R-:W-:Y:S01]  /*2190*/  MOV R24, 0x21e0 ;  /* 0x000021e000187802 */ /* 0x000fe20000000f00 */
[----:B------:R-:W-:Y:S02]  /*21a0*/  IMAD.MOV.U32 R9, RZ, RZ, R5 ;  /* 0x000000ffff097224 */ /* 0x000fe400078e0005 */
[----:B0-----:R-:W-:Y:S02]  /*21b0*/  IMAD.U32 R6, RZ, RZ, UR6 ;  /* 0x00000006ff067e24 */ /* 0x001fe4000f8e00ff */
[----:B------:R-:W-:-:S07]  /*21c0*/  IMAD.U32 R7, RZ, RZ, UR7 ;  /* 0x00000007ff077e24 */ /* 0x000fce000f8e00ff */
[----:B------:R-:W-:Y:S05]  /*21d0*/  CALL.REL.NOINC `($__internal_0_$__cuda_sm20_div_rn_f64_full) ;  /* 0x0000000400507944 */ /* 0x000fea0003c00000 */
.L_x_17:
[----:B------:R-:W-:Y:S05]  /*21e0*/  BSYNC.RECONVERGENT B0 ;  /* 0x0000000000007941 */ /* 0x000fea0003800200 */
.L_x_16:
[----:B------:R-:W-:Y:S01]  /*21f0*/  ISETP.GE.AND P0, PT, R2, -0x63, PT ;  /* 0xffffff9d0200780c */ /* 0x000fe20003f06270 */
[----:B------:R-:W-:Y:S01]  /*2200*/  DADD R18, R18, R6 ;  /* 0x0000000012127229 */ /* 0x000fe20000000006 */
[----:B------:R-:W-:-:S11]  /*2210*/  IMAD.MOV.U32 R2, RZ, RZ, RZ ;  /* 0x000000ffff027224 */ /* 0x000fd600078e00ff */
[----:B------:R-:W-:Y:S05]  /*2220*/  @!P0 BRA `(.L_x_18) ;  /* 0x0000000000488947 */ /* 0x000fea0003800000 */
[----:B------:R-:W-:Y:S01]  /*2230*/  BSSY.RECONVERGENT B0, `(.L_x_18) ;  /* 0x0000011000007945 */ /* 0x000fe20003800200 */
[----:B------:R-:W-:Y:S01]  /*2240*/  IMAD.MOV.U32 R2, RZ, RZ, RZ ;  /* 0x000000ffff027224 */ /* 0x000fe200078e00ff */
[----:B------:R-:W-:Y:S02]  /*2250*/  CS2R R6, SRZ ;  /* 0x0000000000067805 */ /* 0x000fe4000001ff00 */
[----:B------:R-:W-:Y:S02]  /*2260*/  CS2R R8, SRZ ;  /* 0x0000000000087805 */ /* 0x000fe4000001ff00 */
[----:B------:R-:W-:Y:S02]  /*2270*/  CS2R R4, SRZ ;  /* 0x0000000000047805 */ /* 0x000fe4000001ff00 */
[----:B------:R-:W-:-:S07]  /*2280*/  CS2R R10, SRZ ;  /* 0x00000000000a7805 */ /* 0x000fce000001ff00 */
.L_x_19:
[----:B------:R-:W-:Y:S01]  /*2290*/  DADD R6, R8, -R6 ;  /* 0x0000000008067229 */ /* 0x000fe20000000806 */
[----:B------:R-:W-:Y:S01]  /*22a0*/  VIADD R2, R2, 0x1 ;  /* 0x0000000102027836 */ /* 0x000fe20000000000 */
[----:B------:R-:W-:-:S04]  /*22b0*/  DADD R8, R10, R10 ;  /* 0x000000000a087229 */ /* 0x000fc8000000000a */
[----:B------:R-:W-:Y:S02]  /*22c0*/  ISETP.GE.AND P0, PT, R2, R3, PT ;  /* 0x000000030200720c */ /* 0x000fe40003f06270 */
[----:B------:R-:W-:Y:S02]  /*22d0*/  DADD R10, R20, R6 ;  /* 0x00000000140a7229 */ /* 0x000fe40000000006 */
[----:B------:R-:W-:-:S06]  /*22e0*/  DFMA R4, R8, R4, R18 ;  /* 0x000000040804722b */ /* 0x000fcc0000000012 */
[----:B------:R-:W-:Y:S02]  /*22f0*/  DMUL R8, R10, R10 ;  /* 0x0000000a0a087228 */ /* 0x000fe40000000000 */
[----:B------:R-:W-:-:S08]  /*2300*/  DMUL R6, R4, R4 ;  /* 0x0000000404067228 */ /* 0x000fd00000000000 */
[----:B------:R-:W-:-:S08]  /*2310*/  DADD R12, R8, R6 ;  /* 0x00000000080c7229 */ /* 0x000fd00000000006 */
[----:B------:R-:W-:-:S14]  /*2320*/  DSETP.LE.AND P1, PT, R12, 4, PT ;  /* 0x401000000c00742a */ /* 0x000fdc0003f23000 */
[----:B------:R-:W-:Y:S05]  /*2330*/  @!P0 BRA P1, `(.L_x_19) ;  /* 0xfffffffc00d48947 */ /* 0x000fea000083ffff */
[----:B------:R-:W-:Y:S05]  /*2340*/  BSYNC.RECONVERGENT B0 ;  /* 0x0000000000007941 */ /* 0x000fea0003800200 */
.L_x_18:
[----:B------:R-:W-:Y:S01]  /*2350*/  ISETP.NE.AND P0, PT, R2, R3, PT ;  /* 0x000000030200720c */ /* 0x000fe20003f05270 */
[----:B------:R-:W0:Y:S01]  /*2360*/  LDCU UR8, c[0x0][0x390] ;  /* 0x00007200ff0877ac */ /* 0x000e220008000800 */
[----:B------:R-:W-:Y:S01]  /*2370*/  BSSY.RECONVERGENT B0, `(.L_x_20) ;  /* 0x0000036000007945 */ /* 0x000fe20003800200 */
[----:B------:R-:W1:Y:S10]  /*2380*/  LDCU.64 UR6, c[0x0][0x388] ;  /* 0x00007100ff0677ac */ /* 0x000e740008000a00 */
[----:B------:R-:W2:Y:S01]  /*2390*/  @!P0 LDC.U8 R7, c[0x0][0x3a4] ;  /* 0x0000e900ff078b82 */ /* 0x000ea20000000000 */
[----:B0-----:R-:W-:-:S07]  /*23a0*/  IMAD R16, R16, UR8, R17 ;  /* 0x0000000810107c24 */ /* 0x001fce000f8e0211 */
[----:B------:R-:W0:Y:S01]  /*23b0*/  @!P0 LDC.U8 R9, c[0x0][0x3a8] ;  /* 0x0000ea00ff098b82 */ /* 0x000e220000000000 */
[----:B------:R-:W-:-:S05]  /*23c0*/  IMAD.SHL.U32 R16, R16, 0x4, RZ ;  /* 0x0000000410107824 */ /* 0x000fca00078e00ff */
[----:B-1----:R-:W-:-:S04]  /*23d0*/  IADD3 R4, P1, PT, R16, UR6, RZ ;  /* 0x0000000610047c10 */ /* 0x002fc8000ff3e0ff */
[----:B------:R-:W-:-:S05]  /*23e0*/  LEA.HI.X.SX32 R5, R16, UR7, 0x1, P1 ;  /* 0x0000000710057c11 */ /* 0x000fca00088f0eff */
[----:B--2---:R1:W-:Y:S04]  /*23f0*/  @!P0 STG.E.U8 desc[UR4][R4.64], R7 ;  /* 0x0000000704008986 */ /* 0x0043e8000c101104 */
[----:B0-----:R1:W-:Y:S01]  /*2400*/  @!P0 STG.E.U8 desc[UR4][R4.64+0x1], R9 ;  /* 0x0000010904008986 */ /* 0x0013e2000c101104 */
[----:B------:R-:W-:Y:S05]  /*2410*/  @!P0 BRA `(.L_x_21) ;  /* 0x0000000000ac8947 */ /* 0x000fea0003800000 */
[----:B-1----:R-:W-:Y:S01]  /*2420*/  I2FP.F32.S32 R7, R3 ;  /* 0x0000000300077245 */ /* 0x002fe20000201400 */
[----:B------:R-:W-:Y:S01]  /*2430*/  BSSY.RECONVERGENT B1, `(.L_x_22) ;  /* 0x000000d000017945 */ /* 0x000fe20003800200 */
[----:B------:R-:W-:Y:S02]  /*2440*/  I2FP.F32.U32 R0, R2 ;  /* 0x0000000200007245 */ /* 0x000fe40000201000 */
[----:B------:R-:W0:Y:S08]  /*2450*/  MUFU.RCP R3, R7 ;  /* 0x0000000700037308 */ /* 0x000e300000001000 */
[----:B------:R-:W1:Y:S01]  /*2460*/  FCHK P0, R0, R7 ;  /* 0x0000000700007302 */ /* 0x000e620000000000 */
[----:B0-----:R-:W-:-:S04]  /*2470*/  FFMA R6, -R7, R3, 1 ;  /* 0x3f80000007067423 */ /* 0x001fc80000000103 */
[----:B------:R-:W-:-:S04]  /*2480*/  FFMA R3, R3, R6, R3 ;  /* 0x0000000603037223 */ /* 0x000fc80000000003 */
[----:B------:R-:W-:-:S04]  /*2490*/  FFMA R2, R0, R3, RZ ;  /* 0x0000000300027223 */ /* 0x000fc800000000ff */
[----:B------:R-:W-:-:S04]  /*24a0*/  FFMA R6, -R7, R2, R0 ;  /* 0x0000000207067223 */ /* 0x000fc80000000100 */
[----:B------:R-:W-:Y:S01]  /*24b0*/  FFMA R2, R3, R6, R2 ;  /* 0x0000000603027223 */ /* 0x000fe20000000002 */
[----:B-1----:R-:W-:Y:S06]  /*24c0*/  @!P0 BRA `(.L_x_23) ;  /* 0x00000000000c8947 */ /* 0x002fec0003800000 */
[----:B------:R-:W-:-:S07]  /*24d0*/  MOV R2, 0x24f0 ;  /* 0x000024f000027802 */ /* 0x000fce0000000f00 */
[----:B------:R-:W-:Y:S05]  /*24e0*/  CALL.REL.NOINC `($__internal_1_$__cuda_sm3x_div_rn_noftz_f32_slowpath) ;  /* 0x0000000400fc7944 */ /* 0x000fea0003c00000 */
[----:B------:R-:W-:-:S07]  /*24f0*/  IMAD.MOV.U32 R2, RZ, RZ, R0 ;  /* 0x000000ffff027224 */ /* 0x000fce00078e0000 */
.L_x_23:
[----:B------:R-:W-:Y:S05]  /*2500*/  BSYNC.RECONVERGENT B1 ;  /* 0x0000000000017941 */ /* 0x000fea0003800200 */
.L_x_22:
[----:B------:R-:W-:Y:S02]  /*2510*/  IMAD.MOV.U32 R3, RZ, RZ, 0x40c90fd0 ;  /* 0x40c90fd0ff037424 */ /* 0x000fe400078e00ff */
[C---:B------:R-:W-:Y:S01]  /*2520*/  FMUL R0, R2.reuse, 3.141590118408203125 ;  /* 0x40490fd002007820 */ /* 0x040fe20000400000 */
[C---:B------:R-:W-:Y:S01]  /*2530*/  FADD R9, -R2.reuse, 1 ;  /* 0x3f80000002097421 */ /* 0x040fe20000000100 */
[----:B------:R-:W0:Y:S01]  /*2540*/  LDC R11, c[0x0][0x3a4] ;  /* 0x0000e900ff0b7b82 */ /* 0x000e220000000800 */
[----:B------:R-:W-:Y:S01]  /*2550*/  FFMA R3, R2, R3, 1.0471999645233154297 ;  /* 0x3f860aa602037423 */ /* 0x000fe20000000003 */
[----:B------:R-:W-:-:S03]  /*2560*/  FMUL.RZ R8, R0, 0.15915493667125701904 ;  /* 0x3e22f98300087820 */ /* 0x000fc6000040c000 */
[----:B------:R-:W-:Y:S01]  /*2570*/  FMUL.RZ R10, R3, 0.15915493667125701904 ;  /* 0x3e22f983030a7820 */ /* 0x000fe2000040c000 */
[----:B------:R-:W1:Y:S01]  /*2580*/  MUFU.SIN R0, R8 ;  /* 0x0000000800007308 */ /* 0x000e620000000400 */
[----:B------:R-:W-:-:S04]  /*2590*/  IMAD.MOV.U32 R3, RZ, RZ, 0x4116cbdc ;  /* 0x4116cbdcff037424 */ /* 0x000fc800078e00ff */
[----:B------:R-:W-:-:S03]  /*25a0*/  FFMA R3, R2, R3, 2.0943999290466308594 ;  /* 0x40060aa602037423 */ /* 0x000fc60000000003 */
[----:B------:R-:W2:Y:S01]  /*25b0*/  MUFU.SIN R6, R10 ;  /* 0x0000000a00067308 */ /* 0x000ea20000000400 */
[----:B------:R-:W-:Y:S02]  /*25c0*/  FMUL.RZ R12, R3, 0.15915493667125701904 ;  /* 0x3e22f983030c7820 */ /* 0x000fe4000040c000 */
[----:B------:R-:W3:Y:S05]  /*25d0*/  LDC.64 R2, c[0x0][0x3a8] ;  /* 0x0000ea00ff027b82 */ /* 0x000eea0000000a00 */
[----:B------:R-:W4:Y:S01]  /*25e0*/  MUFU.SIN R7, R12 ;  /* 0x0000000c00077308 */ /* 0x000f220000000400 */
[----:B-1----:R-:W-:-:S04]  /*25f0*/  FMUL R0, R0, 255 ;  /* 0x437f000000007820 */ /* 0x002fc80000400000 */
[----:B------:R-:W-:Y:S01]  /*2600*/  FMUL R8, R0, R9 ;  /* 0x0000000900087220 */ /* 0x000fe20000400000 */
[----:B--2---:R-:W-:-:S05]  /*2610*/  FMUL R6, R6, 255 ;  /* 0x437f000006067820 */ /* 0x004fca0000400000 */
[----:B------:R-:W0:Y:S01]  /*2620*/  F2I.TRUNC.NTZ R8, R8 ;  /* 0x0000000800087305 */ /* 0x000e22000020f100 */
[----:B------:R-:W-:Y:S01]  /*2630*/  FMUL R6, R6, R9 ;  /* 0x0000000906067220 */ /* 0x000fe20000400000 */
[----:B----4-:R-:W-:-:S06]  /*2640*/  FMUL R7, R7, 255 ;  /* 0x437f000007077820 */ /* 0x010fcc0000400000 */
[----:B------:R-:W3:Y:S01]  /*2650*/  F2I.TRUNC.NTZ R13, R6 ;  /* 0x00000006000d7305 */ /* 0x000ee2000020f100 */
[----:B------:R-:W-:Y:S01]  /*2660*/  FMUL R7, R7, R9 ;  /* 0x0000000907077220 */ /* 0x000fe20000400000 */
[----:B0-----:R-:W-:-:S06]  /*2670*/  VIADDMNMX R11, R8, R11, 0xff, PT ;  /* 0x000000ff080b7446 */ /* 0x001fcc000380010b */
[----:B------:R-:W0:Y:S01]  /*2680*/  F2I.TRUNC.NTZ R0, R7 ;  /* 0x0000000700007305 */ /* 0x000e22000020f100 */
[----:B------:R2:W-:Y:S01]  /*2690*/  STG.E.U8 desc[UR4][R4.64], R11 ;  /* 0x0000000b04007986 */ /* 0x0005e2000c101104 */
[----:B---3--:R-:W-:-:S05]  /*26a0*/  VIADDMNMX R13, R13, R2, 0xff, PT ;  /* 0x000000ff0d0d7446 */ /* 0x008fca0003800102 */
[----:B------:R2:W-:Y:S01]  /*26b0*/  STG.E.U8 desc[UR4][R4.64+0x1], R13 ;  /* 0x0000010d04007986 */ /* 0x0005e2000c101104 */
[----:B0-----:R-:W-:-:S07]  /*26c0*/  VIADDMNMX R0, R0, R3, 0xff, PT ;  /* 0x000000ff00007446 */ /* 0x001fce0003800103 */
.L_x_21:
[----:B------:R-:W-:Y:S05]  /*26d0*/  BSYNC.RECONVERGENT B0 ;  /* 0x0000000000007941 */ /* 0x000fea0003800200 */
.L_x_20:
[----:B------:R-:W-:Y:S01]  /*26e0*/  IMAD.MOV.U32 R2, RZ, RZ, 0xff ;  /* 0x000000ffff027424 */ /* 0x000fe200078e00ff */
[----:B------:R-:W-:Y:S04]  /*26f0*/  STG.E.U8 desc[UR4][R4.64+0x2], R0 ;  /* 0x0000020004007986 */ /* 0x000fe8000c101104 */
[----:B------:R-:W-:Y:S01]  /*2700*/  STG.E.U8 desc[UR4][R4.64+0x3], R2 ;  /* 0x0000030204007986 */ /* 0x000fe2000c101104 */
[----:B------:R-:W-:Y:S05]  /*2710*/  EXIT ;  /* 0x000000000000794d */ /* 0x000fea0003800000 */
        .weak           $__internal_0_$__cuda_sm20_div_rn_f64_full
        .type           $__internal_0_$__cuda_sm20_div_rn_f64_full,@function
        .size           $__internal_0_$__cuda_sm20_div_rn_f64_full,($__internal_1_$__cuda_sm3x_div_rn_noftz_f32_slowpath - $__internal_0_$__cuda_sm20_div_rn_f64_full)
$__internal_0_$__cuda_sm20_div_rn_f64_full:
[C---:B------:R-:W-:Y:S01]  /*2720*/  FSETP.GEU.AND P0, PT, |R7|.reuse, 1.469367938527859385e-39, PT ;  /* 0x001000000700780b */ /* 0x040fe20003f0e200 */
[----:B------:R-:W-:Y:S01]  /*2730*/  IMAD.MOV.U32 R10, RZ, RZ, 0x1 ;  /* 0x00000001ff0a7424 */ /* 0x000fe200078e00ff */
[----:B------:R-:W-:Y:S01]  /*2740*/  LOP3.LUT R4, R7, 0x800fffff, RZ, 0xc0, !PT ;  /* 0x800fffff07047812 */ /* 0x000fe200078ec0ff */
[----:B------:R-:W-:Y:S01]  /*2750*/  IMAD.MOV.U32 R26, RZ, RZ, 0x1ca00000 ;  /* 0x1ca00000ff1a7424 */ /* 0x000fe200078e00ff */
[C---:B------:R-:W-:Y:S01]  /*2760*/  FSETP.GEU.AND P2, PT, |R9|.reuse, 1.469367938527859385e-39, PT ;  /* 0x001000000900780b */ /* 0x040fe20003f4e200 */
[----:B------:R-:W-:Y:S01]  /*2770*/  BSSY.RECONVERGENT B1, `(.L_x_24) ;  /* 0x0000052000017945 */ /* 0x000fe20003800200 */
[----:B------:R-:W-:Y:S01]  /*2780*/  LOP3.LUT R5, R4, 0x3ff00000, RZ, 0xfc, !PT ;  /* 0x3ff0000004057812 */ /* 0x000fe200078efcff */
[----:B------:R-:W-:Y:S01]  /*2790*/  IMAD.MOV.U32 R4, RZ, RZ, R6 ;  /* 0x000000ffff047224 */ /* 0x000fe200078e0006 */
[----:B------:R-:W-:Y:S02]  /*27a0*/  LOP3.LUT R25, R9, 0x7ff00000, RZ, 0xc0, !PT ;  /* 0x7ff0000009197812 */ /* 0x000fe400078ec0ff */
[----:B------:R-:W-:-:S03]  /*27b0*/  LOP3.LUT R28, R7, 0x7ff00000, RZ, 0xc0, !PT ;  /* 0x7ff00000071c7812 */ /* 0x000fc600078ec0ff */
[----:B------:R-:W-:Y:S01]  /*27c0*/  @!P0 DMUL R4, R6, 8.98846567431157953865e+307 ;  /* 0x7fe0000006048828 */ /* 0x000fe20000000000 */
[----:B------:R-:W-:-:S03]  /*27d0*/  ISETP.GE.U32.AND P1, PT, R25, R28, PT ;  /* 0x0000001c1900720c */ /* 0x000fc60003f26070 */
[----:B------:R-:W-:Y:S02]  /*27e0*/  @!P2 LOP3.LUT R12, R7, 0x7ff00000, RZ, 0xc0, !PT ;  /* 0x7ff00000070ca812 */ /* 0x000fe400078ec0ff */
[----:B------:R-:W0:Y:S02]  /*27f0*/  MUFU.RCP64H R11, R5 ;  /* 0x00000005000b7308 */ /* 0x000e240000001800 */
[----:B------:R-:W-:Y:S02]  /*2800*/  @!P2 ISETP.GE.U32.AND P3, PT, R25, R12, PT ;  /* 0x0000000c1900a20c */ /* 0x000fe40003f66070 */
[----:B------:R-:W-:Y:S02]  /*2810*/  @!P0 LOP3.LUT R28, R5, 0x7ff00000, RZ, 0xc0, !PT ;  /* 0x7ff00000051c8812 */ /* 0x000fe400078ec0ff */
[----:B------:R-:W-:-:S04]  /*2820*/  @!P2 SEL R13, R26, 0x63400000, !P3 ;  /* 0x634000001a0da807 */ /* 0x000fc80005800000 */
[----:B------:R-:W-:-:S04]  /*2830*/  @!P2 LOP3.LUT R22, R13, 0x80000000, R9, 0xf8, !PT ;  /* 0x800000000d16a812 */ /* 0x000fc800078ef809 */
[----:B------:R-:W-:Y:S01]  /*2840*/  @!P2 LOP3.LUT R23, R22, 0x100000, RZ, 0xfc, !PT ;  /* 0x001000001617a812 */ /* 0x000fe200078efcff */
[----:B------:R-:W-:Y:S01]  /*2850*/  @!P2 IMAD.MOV.U32 R22, RZ, RZ, RZ ;  /* 0x000000ffff16a224 */ /* 0x000fe200078e00ff */
[----:B0-----:R-:W-:-:S08]  /*2860*/  DFMA R14, R10, -R4, 1 ;  /* 0x3ff000000a0e742b */ /* 0x001fd00000000804 */
[----:B------:R-:W-:-:S08]  /*2870*/  DFMA R14, R14, R14, R14 ;  /* 0x0000000e0e0e722b */ /* 0x000fd0000000000e */
[----:B------:R-:W-:Y:S01]  /*2880*/  DFMA R14, R10, R14, R10 ;  /* 0x0000000e0a0e722b */ /* 0x000fe2000000000a */
[----:B------:R-:W-:Y:S01]  /*2890*/  SEL R11, R26, 0x63400000, !P1 ;  /* 0x634000001a0b7807 */ /* 0x000fe20004800000 */
[----:B------:R-:W-:-:S03]  /*28a0*/  IMAD.MOV.U32 R10, RZ, RZ, R8 ;  /* 0x000000ffff0a7224 */ /* 0x000fc600078e0008 */
[----:B------:R-:W-:-:S03]  /*28b0*/  LOP3.LUT R11, R11, 0x800fffff, R9, 0xf8, !PT ;  /* 0x800fffff0b0b7812 */ /* 0x000fc600078ef809 */
[----:B------:R-:W-:-:S03]  /*28c0*/  DFMA R12, R14, -R4, 1 ;  /* 0x3ff000000e0c742b */ /* 0x000fc60000000804 */
[----:B------:R-:W-:-:S05]  /*28d0*/  @!P2 DFMA R10, R10, 2, -R22 ;  /* 0x400000000a0aa82b */ /* 0x000fca0000000816 */
[----:B------:R-:W-:-:S08]  /*28e0*/  DFMA R12, R14, R12, R14 ;  /* 0x0000000c0e0c722b */ /* 0x000fd0000000000e */
[----:B------:R-:W-:-:S08]  /*28f0*/  DMUL R14, R12, R10 ;  /* 0x0000000a0c0e7228 */ /* 0x000fd00000000000 */
[----:B------:R-:W-:-:S08]  /*2900*/  DFMA R22, R14, -R4, R10 ;  /* 0x800000040e16722b */ /* 0x000fd0000000000a */
[----:B------:R-:W-:Y:S01]  /*2910*/  DFMA R22, R12, R22, R14 ;  /* 0x000000160c16722b */ /* 0x000fe2000000000e */
[----:B------:R-:W-:Y:S01]  /*2920*/  IMAD.MOV.U32 R14, RZ, RZ, R25 ;  /* 0x000000ffff0e7224 */ /* 0x000fe200078e0019 */
[----:B------:R-:W-:-:S05]  /*2930*/  @!P2 LOP3.LUT R14, R11, 0x7ff00000, RZ, 0xc0, !PT ;  /* 0x7ff000000b0ea812 */ /* 0x000fca00078ec0ff */
[----:B------:R-:W-:-:S05]  /*2940*/  VIADD R12, R14, 0xffffffff ;  /* 0xffffffff0e0c7836 */ /* 0x000fca0000000000 */
[----:B------:R-:W-:Y:S01]  /*2950*/  ISETP.GT.U32.AND P0, PT, R12, 0x7feffffe, PT ;  /* 0x7feffffe0c00780c */ /* 0x000fe20003f04070 */
[----:B------:R-:W-:-:S05]  /*2960*/  VIADD R12, R28, 0xffffffff ;  /* 0xffffffff1c0c7836 */ /* 0x000fca0000000000 */
[----:B------:R-:W-:-:S13]  /*2970*/  ISETP.GT.U32.OR P0, PT, R12, 0x7feffffe, P0 ;  /* 0x7feffffe0c00780c */ /* 0x000fda0000704470 */
[----:B------:R-:W-:Y:S05]  /*2980*/  @P0 BRA `(.L_x_25) ;  /* 0x00000000006c0947 */ /* 0x000fea0003800000 */
[----:B------:R-:W-:-:S04]  /*2990*/  LOP3.LUT R12, R7, 0x7ff00000, RZ, 0xc0, !PT ;  /* 0x7ff00000070c7812 */ /* 0x000fc800078ec0ff */
[CC--:B------:R-:W-:Y:S02]  /*29a0*/  VIADDMNMX R8, R25.reuse, -R12.reuse, 0xb9600000, !PT ;  /* 0xb960000019087446 */ /* 0x0c0fe4000780090c */
[----:B------:R-:W-:Y:S02]  /*29b0*/  ISETP.GE.U32.AND P0, PT, R25, R12, PT ;  /* 0x0000000c1900720c */ /* 0x000fe40003f06070 */
[----:B------:R-:W-:Y:S02]  /*29c0*/  VIMNMX R8, PT, PT, R8, 0x46a00000, PT ;  /* 0x46a0000008087848 */ /* 0x000fe40003fe0100 */
[----:B------:R-:W-:-:S05]  /*29d0*/  SEL R9, R26, 0x63400000, !P0 ;  /* 0x634000001a097807 */ /* 0x000fca0004000000 */
[----:B------:R-:W-:Y:S02]  /*29e0*/  IMAD.IADD R14, R8, 0x1, -R9 ;  /* 0x00000001080e7824 */ /* 0x000fe400078e0a09 */
[----:B------:R-:W-:Y:S02]  /*29f0*/  IMAD.MOV.U32 R8, RZ, RZ, RZ ;  /* 0x000000ffff087224 */ /* 0x000fe400078e00ff */
[----:B------:R-:W-:-:S06]  /*2a00*/  VIADD R9, R14, 0x7fe00000 ;  /* 0x7fe000000e097836 */ /* 0x000fcc0000000000 */
[----:B------:R-:W-:-:S10]  /*2a10*/  DMUL R12, R22, R8 ;  /* 0x00000008160c7228 */ /* 0x000fd40000000000 */
[----:B------:R-:W-:-:S13]  /*2a20*/  FSETP.GTU.AND P0, PT, |R13|, 1.469367938527859385e-39, PT ;  /* 0x001000000d00780b */ /* 0x000fda0003f0c200 */
[----:B------:R-:W-:Y:S05]  /*2a30*/  @P0 BRA `(.L_x_26) ;  /* 0x0000000000940947 */ /* 0x000fea0003800000 */
[----:B------:R-:W-:Y:S01]  /*2a40*/  DFMA R4, R22, -R4, R10 ;  /* 0x800000041604722b */ /* 0x000fe2000000000a */
[----:B------:R-:W-:-:S09]  /*2a50*/  IMAD.MOV.U32 R8, RZ, RZ, RZ ;  /* 0x000000ffff087224 */ /* 0x000fd200078e00ff */
[C---:B------:R-:W-:Y:S02]  /*2a60*/  FSETP.NEU.AND P0, PT, R5.reuse, RZ, PT ;  /* 0x000000ff0500720b */ /* 0x040fe40003f0d000 */
[----:B------:R-:W-:-:S04]  /*2a70*/  LOP3.LUT R7, R5, 0x80000000, R7, 0x48, !PT ;  /* 0x8000000005077812 */ /* 0x000fc800078e4807 */
[----:B------:R-:W-:-:S07]  /*2a80*/  LOP3.LUT R9, R7, R9, RZ, 0xfc, !PT ;  /* 0x0000000907097212 */ /* 0x000fce00078efcff */
[----:B------:R-:W-:Y:S05]  /*2a90*/  @!P0 BRA `(.L_x_26) ;  /* 0x00000000007c8947 */ /* 0x000fea0003800000 */
[----:B------:R-:W-:Y:S01]  /*2aa0*/  IMAD.MOV R5, RZ, RZ, -R14 ;  /* 0x000000ffff057224 */ /* 0x000fe200078e0a0e */
[----:B------:R-:W-:Y:S01]  /*2ab0*/  DMUL.RP R8, R22, R8 ;  /* 0x0000000816087228 */ /* 0x000fe20000008000 */
[----:B------:R-:W-:-:S06]  /*2ac0*/  IMAD.MOV.U32 R4, RZ, RZ, RZ ;  /* 0x000000ffff047224 */ /* 0x000fcc00078e00ff */
[----:B------:R-:W-:-:S03]  /*2ad0*/  DFMA R4, R12, -R4, R22 ;  /* 0x800000040c04722b */ /* 0x000fc60000000016 */
[----:B------:R-:W-:-:S03]  /*2ae0*/  LOP3.LUT R7, R9, R7, RZ, 0x3c, !PT ;  /* 0x0000000709077212 */ /* 0x000fc600078e3cff */
[----:B------:R-:W-:-:S04]  /*2af0*/  IADD3 R4, PT, PT, -R14, -0x43300000, RZ ;  /* 0xbcd000000e047810 */ /* 0x000fc80007ffe1ff */
[----:B------:R-:W-:-:S04]  /*2b00*/  FSETP.NEU.AND P0, PT, |R5|, R4, PT ;  /* 0x000000040500720b */ /* 0x000fc80003f0d200 */
[----:B------:R-:W-:Y:S02]  /*2b10*/  FSEL R12, R8, R12, !P0 ;  /* 0x0000000c080c7208 */ /* 0x000fe40004000000 */
[----:B------:R-:W-:Y:S01]  /*2b20*/  FSEL R13, R7, R13, !P0 ;  /* 0x0000000d070d7208 */ /* 0x000fe20004000000 */
[----:B------:R-:W-:Y:S06]  /*2b30*/  BRA `(.L_x_26) ;  /* 0x0000000000547947 */ /* 0x000fec0003800000 */
.L_x_25:
[----:B------:R-:W-:-:S14]  /*2b40*/  DSETP.NAN.AND P0, PT, R8, R8, PT ;  /* 0x000000080800722a */ /* 0x000fdc0003f08000 */
[----:B------:R-:W-:Y:S05]  /*2b50*/  @P0 BRA `(.L_x_27) ;  /* 0x0000000000440947 */ /* 0x000fea0003800000 */
[----:B------:R-:W-:-:S14]  /*2b60*/  DSETP.NAN.AND P0, PT, R6, R6, PT ;  /* 0x000000060600722a */ /* 0x000fdc0003f08000 */
[----:B------:R-:W-:Y:S05]  /*2b70*/  @P0 BRA `(.L_x_28) ;  /* 0x0000000000300947 */ /* 0x000fea0003800000 */
[----:B------:R-:W-:Y:S01]  /*2b80*/  ISETP.NE.AND P0, PT, R14, R28, PT ;  /* 0x0000001c0e00720c */ /* 0x000fe20003f05270 */
[----:B------:R-:W-:Y:S02]  /*2b90*/  IMAD.MOV.U32 R12, RZ, RZ, 0x0 ;  /* 0x00000000ff0c7424 */ /* 0x000fe400078e00ff */
[----:B------:R-:W-:-:S10]  /*2ba0*/  IMAD.MOV.U32 R13, RZ, RZ, -0x80000 ;  /* 0xfff80000ff0d7424 */ /* 0x000fd400078e00ff */
[----:B------:R-:W-:Y:S05]  /*2bb0*/  @!P0 BRA `(.L_x_26) ;  /* 0x0000000000348947 */ /* 0x000fea0003800000 */
[----:B------:R-:W-:Y:S02]  /*2bc0*/  ISETP.NE.AND P0, PT, R14, 0x7ff00000, PT ;  /* 0x7ff000000e00780c */ /* 0x000fe40003f05270 */
[----:B------:R-:W-:Y:S02]  /*2bd0*/  LOP3.LUT R13, R9, 0x80000000, R7, 0x48, !PT ;  /* 0x80000000090d7812 */ /* 0x000fe400078e4807 */
[----:B------:R-:W-:-:S13]  /*2be0*/  ISETP.EQ.OR P0, PT, R28, RZ, !P0 ;  /* 0x000000ff1c00720c */ /* 0x000fda0004702670 */
[----:B------:R-:W-:Y:S01]  /*2bf0*/  @P0 LOP3.LUT R4, R13, 0x7ff00000, RZ, 0xfc, !PT ;  /* 0x7ff000000d040812 */ /* 0x000fe200078efcff */
[----:B------:R-:W-:Y:S02]  /*2c00*/  @!P0 IMAD.MOV.U32 R12, RZ, RZ, RZ ;  /* 0x000000ffff0c8224 */ /* 0x000fe400078e00ff */
[----:B------:R-:W-:Y:S02]  /*2c10*/  @P0 IMAD.MOV.U32 R12, RZ, RZ, RZ ;  /* 0x000000ffff0c0224 */ /* 0x000fe400078e00ff */
[----:B------:R-:W-:Y:S01]  /*2c20*/  @P0 IMAD.MOV.U32 R13, RZ, RZ, R4 ;  /* 0x000000ffff0d0224 */ /* 0x000fe200078e0004 */
[----:B------:R-:W-:Y:S06]  /*2c30*/  BRA `(.L_x_26) ;  /* 0x0000000000147947 */ /* 0x000fec0003800000 */
.L_x_28:
[----:B------:R-:W-:Y:S01]  /*2c40*/  LOP3.LUT R13, R7, 0x80000, RZ, 0xfc, !PT ;  /* 0x00080000070d7812 */ /* 0x000fe200078efcff */
[----:B------:R-:W-:Y:S01]  /*2c50*/  IMAD.MOV.U32 R12, RZ, RZ, R6 ;  /* 0x000000ffff0c7224 */ /* 0x000fe200078e0006 */
[----:B------:R-:W-:Y:S06]  /*2c60*/  BRA `(.L_x_26) ;  /* 0x0000000000087947 */ /* 0x000fec0003800000 */
.L_x_27:
[----:B------:R-:W-:Y:S01]  /*2c70*/  LOP3.LUT R13, R9, 0x80000, RZ, 0xfc, !PT ;  /* 0x00080000090d7812 */ /* 0x000fe200078efcff */
[----:B------:R-:W-:-:S07]  /*2c80*/  IMAD.MOV.U32 R12, RZ, RZ, R8 ;  /* 0x000000ffff0c7224 */ /* 0x000fce00078e0008 */
.L_x_26:
[----:B------:R-:W-:Y:S05]  /*2c90*/  BSYNC.RECONVERGENT B1 ;  /* 0x0000000000017941 */ /* 0x000fea0003800200 */
.L_x_24:
[----:B------:R-:W-:Y:S02]  /*2ca0*/  IMAD.MOV.U32 R25, RZ, RZ, 0x0 ;  /* 0x00000000ff197424 */ /* 0x000fe400078e00ff */
[----:B------:R-:W-:Y:S02]  /*2cb0*/  IMAD.MOV.U32 R6, RZ, RZ, R12 ;  /* 0x000000ffff067224 */ /* 0x000fe400078e000c */
[----:B------:R-:W-:Y:S01]  /*2cc0*/  IMAD.MOV.U32 R7, RZ, RZ, R13 ;  /* 0x000000ffff077224 */ /* 0x000fe200078e000d */
[----:B------:R-:W-:Y:S06]  /*2cd0*/  RET.REL.NODEC R24 `(mandelbrotCameraFly04) ;  /* 0xffffffd018c87950 */ /* 0x000fec0003c3ffff */
        .weak           $__internal_1_$__cuda_sm3x_div_rn_noftz_f32_slowpath
        .type           $__internal_1_$__cuda_sm3x_div_rn_noftz_f32_slowpath,@function
        .size           $__internal_1_$__cuda_sm3x_div_rn_noftz_f32_slowpath,($mandelbrotCameraFly04$__internal_trig_reduction_slowpathd - $__internal_1_$__cuda_sm3x_div_rn_noftz_f32_slowpath)
$__internal_1_$__cuda_sm3x_div_rn_noftz_f32_slowpath:
[----:B------:R-:W-:Y:S01]  /*2ce0*/  SHF.R.U32.HI R6, RZ, 0x17, R7 ;  /* 0x00000017ff067819 */ /* 0x000fe20000011607 */
[----:B------:R-:W-:Y:S01]  /*2cf0*/  BSSY.RECONVERGENT B2, `(.L_x_29) ;  /* 0x0000064000027945 */ /* 0x000fe20003800200 */
[--C-:B------:R-:W-:Y:S02]  /*2d00*/  SHF.R.U32.HI R3, RZ, 0x17, R0.reuse ;  /* 0x00000017ff037819 */ /* 0x100fe40000011600 */
[----:B------:R-:W-:Y:S01]  /*2d10*/  LOP3.LUT R12, R6, 0xff, RZ, 0xc0, !PT ;  /* 0x000000ff060c7812 */ /* 0x000fe200078ec0ff */
[----:B------:R-:W-:Y:S01]  /*2d20*/  IMAD.MOV.U32 R6, RZ, RZ, R0 ;  /* 0x000000ffff067224 */ /* 0x000fe200078e0000 */
[----:B------:R-:W-:-:S03]  /*2d30*/  LOP3.LUT R10, R3, 0xff, RZ, 0xc0, !PT ;  /* 0x000000ff030a7812 */ /* 0x000fc600078ec0ff */
[----:B------:R-:W-:Y:S02]  /*2d40*/  VIADD R11, R12, 0xffffffff ;  /* 0xffffffff0c0b7836 */ /* 0x000fe40000000000 */
[----:B------:R-:W-:-:S03]  /*2d50*/  VIADD R9, R10, 0xffffffff ;  /* 0xffffffff0a097836 */ /* 0x000fc60000000000 */
[----:B------:R-:W-:-:S04]  /*2d60*/  ISETP.GT.U32.AND P0, PT, R11, 0xfd, PT ;  /* 0x000000fd0b00780c */ /* 0x000fc80003f04070 */
[----:B------:R-:W-:-:S13]  /*2d70*/  ISETP.GT.U32.OR P0, PT, R9, 0xfd, P0 ;  /* 0x000000fd0900780c */ /* 0x000fda0000704470 */
[----:B------:R-:W-:Y:S01]  /*2d80*/  @!P0 IMAD.MOV.U32 R8, RZ, RZ, RZ ;  /* 0x000000ffff088224 */ /* 0x000fe200078e00ff */
[----:B------:R-:W-:Y:S06]  /*2d90*/  @!P0 BRA `(.L_x_30) ;  /* 0x0000000000608947 */ /* 0x000fec0003800000 */
[----:B------:R-:W-:Y:S01]  /*2da0*/  FSETP.GTU.FTZ.AND P0, PT, |R0|, +INF , PT ;  /* 0x7f8000000000780b */ /* 0x000fe20003f1c200 */
[----:B------:R-:W-:Y:S01]  /*2db0*/  IMAD.MOV.U32 R3, RZ, RZ, R7 ;  /* 0x000000ffff037224 */ /* 0x000fe200078e0007 */
[----:B------:R-:W-:-:S04]  /*2dc0*/  FSETP.GTU.FTZ.AND P1, PT, |R7|, +INF , PT ;  /* 0x7f8000000700780b */ /* 0x000fc80003f3c200 */
[----:B------:R-:W-:-:S13]  /*2dd0*/  PLOP3.LUT P0, PT, P0, P1, PT, 0xf8, 0x8f ;  /* 0x00000000008f781c */ /* 0x000fda0000703f70 */
[----:B------:R-:W-:Y:S05]  /*2de0*/  @P0 BRA `(.L_x_31) ;  /* 0x00000004004c0947 */ /* 0x000fea0003800000 */
[----:B------:R-:W-:-:S13]  /*2df0*/  LOP3.LUT P0, RZ, R7, 0x7fffffff, R6, 0xc8, !PT ;  /* 0x7fffffff07ff7812 */ /* 0x000fda000780c806 */
[----:B------:R-:W-:Y:S05]  /*2e00*/  @!P0 BRA `(.L_x_32) ;  /* 0x00000004003c8947 */ /* 0x000fea0003800000 */
[C---:B------:R-:W-:Y:S02]  /*2e10*/  FSETP.NEU.FTZ.AND P1, PT, |R0|.reuse, +INF , PT ;  /* 0x7f8000000000780b */ /* 0x040fe40003f3d200 */
[----:B------:R-:W-:Y:S02]  /*2e20*/  FSETP.NEU.FTZ.AND P2, PT, |R3|, +INF , PT ;  /* 0x7f8000000300780b */ /* 0x000fe40003f5d200 */
[----:B------:R-:W-:-:S11]  /*2e30*/  FSETP.NEU.FTZ.AND P0, PT, |R0|, +INF , PT ;  /* 0x7f8000000000780b */ /* 0x000fd60003f1d200 */
[----:B------:R-:W-:Y:S05]  /*2e40*/  @!P2 BRA !P1, `(.L_x_32) ;  /* 0x00000004002ca947 */ /* 0x000fea0004800000 */
[----:B------:R-:W-:-:S04]  /*2e50*/  LOP3.LUT P1, RZ, R6, 0x7fffffff, RZ, 0xc0, !PT ;  /* 0x7fffffff06ff7812 */ /* 0x000fc8000782c0ff */
[----:B------:R-:W-:-:S13]  /*2e60*/  PLOP3.LUT P1, PT, P2, P1, PT, 0x2f, 0xf2 ;  /* 0x0000000000f2781c */ /* 0x000fda0001722577 */
[----:B------:R-:W-:Y:S05]  /*2e70*/  @P1 BRA `(.L_x_33) ;  /* 0x0000000400181947 */ /* 0x000fea0003800000 */
[----:B------:R-:W-:-:S04]  /*2e80*/  LOP3.LUT P1, RZ, R7, 0x7fffffff, RZ, 0xc0, !PT ;  /* 0x7fffffff07ff7812 */ /* 0x000fc8000782c0ff */
[----:B------:R-:W-:-:S13]  /*2e90*/  PLOP3.LUT P0, PT, P0, P1, PT, 0x2f, 0xf2 ;  /* 0x0000000000f2781c */ /* 0x000fda0000702577 */
[----:B------:R-:W-:Y:S05]  /*2ea0*/  @P0 BRA `(.L_x_34) ;  /* 0x0000000400000947 */ /* 0x000fea0003800000 */
[----:B------:R-:W-:Y:S02]  /*2eb0*/  ISETP.GE.AND P0, PT, R9, RZ, PT ;  /* 0x000000ff0900720c */ /* 0x000fe40003f06270 */
[----:B------:R-:W-:-:S11]  /*2ec0*/  ISETP.GE.AND P1, PT, R11, RZ, PT ;  /* 0x000000ff0b00720c */ /* 0x000fd60003f26270 */
[----:B------:R-:W-:Y:S02]  /*2ed0*/  @P0 IMAD.MOV.U32 R8, RZ, RZ, RZ ;  /* 0x000000ffff080224 */ /* 0x000fe400078e00ff */
[----:B------:R-:W-:Y:S01]  /*2ee0*/  @!P0 FFMA R6, R0, 1.84467440737095516160e+19, RZ ;  /* 0x5f80000000068823 */ /* 0x000fe200000000ff */
[----:B------:R-:W-:Y:S02]  /*2ef0*/  @!P0 IMAD.MOV.U32 R8, RZ, RZ, -0x40 ;  /* 0xffffffc0ff088424 */ /* 0x000fe400078e00ff */
[----:B------:R-:W-:Y:S02]  /*2f00*/  @!P1 FFMA R7, R3, 1.84467440737095516160e+19, RZ ;  /* 0x5f80000003079823 */ /* 0x000fe400000000ff */
[----:B------:R-:W-:-:S07]  /*2f10*/  @!P1 VIADD R8, R8, 0x40 ;  /* 0x0000004008089836 */ /* 0x000fce0000000000 */
.L_x_30:
[----:B------:R-:W-:Y:S01]  /*2f20*/  LEA R0, R12, 0xc0800000, 0x17 ;  /* 0xc08000000c007811 */ /* 0x000fe200078eb8ff */
[----:B------:R-:W-:Y:S01]  /*2f30*/  VIADD R3, R10, 0xffffff81 ;  /* 0xffffff810a037836 */ /* 0x000fe20000000000 */
[----:B------:R-:W-:Y:S03]  /*2f40*/  BSSY.RECONVERGENT B3, `(.L_x_35) ;  /* 0x0000035000037945 */ /* 0x000fe60003800200 */
[----:B------:R-:W-:Y:S02]  /*2f50*/  IMAD.IADD R7, R7, 0x1, -R0 ;  /* 0x0000000107077824 */ /* 0x000fe400078e0a00 */
[----:B------:R-:W-:Y:S02]  /*2f60*/  IMAD R0, R3, -0x800000, R6 ;  /* 0xff80000003007824 */ /* 0x000fe400078e0206 */
[----:B------:R0:W1:Y:S01]  /*2f70*/  MUFU.RCP R9, R7 ;  /* 0x0000000700097308 */ /* 0x0000620000001000 */
[----:B------:R-:W-:Y:S01]  /*2f80*/  FADD.FTZ R11, -R7, -RZ ;  /* 0x800000ff070b7221 */ /* 0x000fe20000010100 */
[----:B0-----:R-:W-:-:S05]  /*2f90*/  IADD3 R7, PT, PT, R3, 0x7f, -R12 ;  /* 0x0000007f03077810 */ /* 0x001fca0007ffe80c */
[----:B------:R-:W-:Y:S02]  /*2fa0*/  IMAD.IADD R7, R7, 0x1, R8 ;  /* 0x0000000107077824 */ /* 0x000fe400078e0208 */
[----:B-1----:R-:W-:-:S04]  /*2fb0*/  FFMA R10, R9, R11, 1 ;  /* 0x3f800000090a7423 */ /* 0x002fc8000000000b */
[----:B------:R-:W-:-:S04]  /*2fc0*/  FFMA R13, R9, R10, R9 ;  /* 0x0000000a090d7223 */ /* 0x000fc80000000009 */
[----:B------:R-:W-:-:S04]  /*2fd0*/  FFMA R6, R0, R13, RZ ;  /* 0x0000000d00067223 */ /* 0x000fc800000000ff */
[----:B------:R-:W-:-:S04]  /*2fe0*/  FFMA R9, R11, R6, R0 ;  /* 0x000000060b097223 */ /* 0x000fc80000000000 */
[----:B------:R-:W-:-:S04]  /*2ff0*/  FFMA R6, R13, R9, R6 ;  /* 0x000000090d067223 */ /* 0x000fc80000000006 */
[----:B------:R-:W-:-:S04]  /*3000*/  FFMA R11, R11, R6, R0 ;  /* 0x000000060b0b7223 */ /* 0x000fc80000000000 */
[----:B------:R-:W-:-:S05]  /*3010*/  FFMA R0, R13, R11, R6 ;  /* 0x0000000b0d007223 */ /* 0x000fca0000000006 */
[----:B------:R-:W-:-:S04]  /*3020*/  SHF.R.U32.HI R3, RZ, 0x17, R0 ;  /* 0x00000017ff037819 */ /* 0x000fc80000011600 */
[----:B------:R-:W-:-:S05]  /*3030*/  LOP3.LUT R3, R3, 0xff, RZ, 0xc0, !PT ;  /* 0x000000ff03037812 */ /* 0x000fca00078ec0ff */
[----:B------:R-:W-:-:S04]  /*3040*/  IMAD.IADD R9, R3, 0x1, R7 ;  /* 0x0000000103097824 */ /* 0x000fc800078e0207 */
[----:B------:R-:W-:-:S05]  /*3050*/  VIADD R3, R9, 0xffffffff ;  /* 0xffffffff09037836 */ /* 0x000fca0000000000 */
[----:B------:R-:W-:-:S13]  /*3060*/  ISETP.GE.U32.AND P0, PT, R3, 0xfe, PT ;  /* 0x000000fe0300780c */ /* 0x000fda0003f06070 */
[----:B------:R-:W-:Y:S05]  /*3070*/  @!P0 BRA `(.L_x_36) ;  /* 0x0000000000808947 */ /* 0x000fea0003800000 */
[----:B------:R-:W-:-:S13]  /*3080*/  ISETP.GT.AND P0, PT, R9, 0xfe, PT ;  /* 0x000000fe0900780c */ /* 0x000fda0003f04270 */
[----:B------:R-:W-:Y:S05]  /*3090*/  @P0 BRA `(.L_x_37) ;  /* 0x00000000006c0947 */ /* 0x000fea0003800000 */
[----:B------:R-:W-:-:S13]  /*30a0*/  ISETP.GE.AND P0, PT, R9, 0x1, PT ;  /* 0x000000010900780c */ /* 0x000fda0003f06270 */
[----:B------:R-:W-:Y:S05]  /*30b0*/  @P0 BRA `(.L_x_38) ;  /* 0x0000000000740947 */ /* 0x000fea0003800000 */
[----:B------:R-:W-:Y:S02]  /*30c0*/  ISETP.GE.AND P0, PT, R9, -0x18, PT ;  /* 0xffffffe80900780c */ /* 0x000fe40003f06270 */
[----:B------:R-:W-:-:S11]  /*30d0*/  LOP3.LUT R0, R0, 0x80000000, RZ, 0xc0, !PT ;  /* 0x8000000000007812 */ /* 0x000fd600078ec0ff */
[----:B------:R-:W-:Y:S05]  /*30e0*/  @!P0 BRA `(.L_x_38) ;  /* 0x0000000000688947 */ /* 0x000fea0003800000 */
[-CC-:B------:R-:W-:Y:S01]  /*30f0*/  FFMA.RZ R3, R13, R11.reuse, R6.reuse ;  /* 0x0000000b0d037223 */ /* 0x180fe2000000c006 */
[C---:B------:R-:W-:Y:S01]  /*3100*/  VIADD R8, R9.reuse, 0x20 ;  /* 0x0000002009087836 */ /* 0x040fe20000000000 */
[C---:B------:R-:W-:Y:S02]  /*3110*/  ISETP.NE.AND P2, PT, R9.reuse, RZ, PT ;  /* 0x000000ff0900720c */ /* 0x040fe40003f45270 */
[----:B------:R-:W-:Y:S01]  /*3120*/  ISETP.NE.AND P1, PT, R9, RZ, PT ;  /* 0x000000ff0900720c */ /* 0x000fe20003f25270 */
[----:B------:R-:W-:Y:S01]  /*3130*/  IMAD.MOV R9, RZ, RZ, -R9 ;  /* 0x000000ffff097224 */ /* 0x000fe200078e0a09 */
[----:B------:R-:W-:Y:S01]  /*3140*/  LOP3.LUT R7, R3, 0x7fffff, RZ, 0xc0, !PT ;  /* 0x007fffff03077812 */ /* 0x000fe200078ec0ff */
[CCC-:B------:R-:W-:Y:S01]  /*3150*/  FFMA.RP R3, R13.reuse, R11.reuse, R6.reuse ;  /* 0x0000000b0d037223 */ /* 0x1c0fe20000008006 */
[----:B------:R-:W-:Y:S02]  /*3160*/  FFMA.RM R6, R13, R11, R6 ;  /* 0x0000000b0d067223 */ /* 0x000fe40000004006 */
[----:B------:R-:W-:-:S03]  /*3170*/  LOP3.LUT R7, R7, 0x800000, RZ, 0xfc, !PT ;  /* 0x0080000007077812 */ /* 0x000fc600078efcff */
[----:B------:R-:W-:Y:S02]  /*3180*/  FSETP.NEU.FTZ.AND P0, PT, R3, R6, PT ;  /* 0x000000060300720b */ /* 0x000fe40003f1d000 */
[----:B------:R-:W-:Y:S02]  /*3190*/  SHF.L.U32 R8, R7, R8, RZ ;  /* 0x0000000807087219 */ /* 0x000fe400000006ff */
[----:B------:R-:W-:Y:S02]  /*31a0*/  SEL R6, R9, RZ, P2 ;  /* 0x000000ff09067207 */ /* 0x000fe40001000000 */
[----:B------:R-:W-:Y:S02]  /*31b0*/  ISETP.NE.AND P1, PT, R8, RZ, P1 ;  /* 0x000000ff0800720c */ /* 0x000fe40000f25270 */
[----:B------:R-:W-:Y:S02]  /*31c0*/  SHF.R.U32.HI R6, RZ, R6, R7 ;  /* 0x00000006ff067219 */ /* 0x000fe40000011607 */
[----:B------:R-:W-:-:S02]  /*31d0*/  PLOP3.LUT P0, PT, P0, P1, PT, 0xf8, 0x8f ;  /* 0x00000000008f781c */ /* 0x000fc40000703f70 */
[----:B------:R-:W-:Y:S02]  /*31e0*/  SHF.R.U32.HI R8, RZ, 0x1, R6 ;  /* 0x00000001ff087819 */ /* 0x000fe40000011606 */
[----:B------:R-:W-:-:S04]  /*31f0*/  SEL R3, RZ, 0x1, !P0 ;  /* 0x00000001ff037807 */ /* 0x000fc80004000000 */
[----:B------:R-:W-:-:S04]  /*3200*/  LOP3.LUT R3, R3, 0x1, R8, 0xf8, !PT ;  /* 0x0000000103037812 */ /* 0x000fc800078ef808 */
[----:B------:R-:W-:-:S05]  /*3210*/  LOP3.LUT R3, R3, R6, RZ, 0xc0, !PT ;  /* 0x0000000603037212 */ /* 0x000fca00078ec0ff */
[----:B------:R-:W-:-:S05]  /*3220*/  IMAD.IADD R3, R8, 0x1, R3 ;  /* 0x0000000108037824 */ /* 0x000fca00078e0203 */
[----:B------:R-:W-:Y:S01]  /*3230*/  LOP3.LUT R0, R3, R0, RZ, 0xfc, !PT ;  /* 0x0000000003007212 */ /* 0x000fe200078efcff */
[----:B------:R-:W-:Y:S06]  /*3240*/  BRA `(.L_x_38) ;  /* 0x0000000000107947 */ /* 0x000fec0003800000 */
.L_x_37:
[----:B------:R-:W-:-:S04]  /*3250*/  LOP3.LUT R0, R0, 0x80000000, RZ, 0xc0, !PT ;  /* 0x8000000000007812 */ /* 0x000fc800078ec0ff */
[----:B------:R-:W-:Y:S01]  /*3260*/  LOP3.LUT R0, R0, 0x7f800000, RZ, 0xfc, !PT ;  /* 0x7f80000000007812 */ /* 0x000fe200078efcff */
[----:B------:R-:W-:Y:S06]  /*3270*/  BRA `(.L_x_38) ;  /* 0x0000000000047947 */ /* 0x000fec0003800000 */
.L_x_36:
[----:B------:R-:W-:-:S07]  /*3280*/  IMAD R0, R7, 0x800000, R0 ;  /* 0x0080000007007824 */ /* 0x000fce00078e0200 */
.L_x_38:
[----:B------:R-:W-:Y:S05]  /*3290*/  BSYNC.RECONVERGENT B3 ;  /* 0x0000000000037941 */ /* 0x000fea0003800200 */
.L_x_35:
[----:B------:R-:W-:Y:S05]  /*32a0*/  BRA `(.L_x_39) ;  /* 0x0000000000207947 */ /* 0x000fea0003800000 */
.L_x_34:
[----:B------:R-:W-:-:S04]  /*32b0*/  LOP3.LUT R0, R7, 0x80000000, R6, 0x48, !PT ;  /* 0x8000000007007812 */ /* 0x000fc800078e4806 */
[----:B------:R-:W-:Y:S01]  /*32c0*/  LOP3.LUT R0, R0, 0x7f800000, RZ, 0xfc, !PT ;  /* 0x7f80000000007812 */ /* 0x000fe200078efcff */
[----:B------:R-:W-:Y:S06]  /*32d0*/  BRA `(.L_x_39) ;  /* 0x0000000000147947 */ /* 0x000fec0003800000 */
.L_x_33:
[----:B------:R-:W-:Y:S01]  /*32e0*/  LOP3.LUT R0, R7, 0x80000000, R6, 0x48, !PT ;  /* 0x8000000007007812 */ /* 0x000fe200078e4806 */
[----:B------:R-:W-:Y:S06]  /*32f0*/  BRA `(.L_x_39) ;  /* 0x00000000000c7947 */ /* 0x000fec0003800000 */
.L_x_32:
[----:B------:R-:W0:Y:S01]  /*3300*/  MUFU.RSQ R0, -QNAN ;  /* 0xffc0000000007908 */ /* 0x000e220000001400 */
[----:B------:R-:W-:Y:S05]  /*3310*/  BRA `(.L_x_39) ;  /* 0x0000000000047947 */ /* 0x000fea0003800000 */
.L_x_31:
[----:B------:R-:W-:-:S07]  /*3320*/  FADD.FTZ R0, R0, R3 ;  /* 0x0000000300007221 */ /* 0x000fce0000010000 */
.L_x_39:
[----:B------:R-:W-:Y:S05]  /*3330*/  BSYNC.RECONVERGENT B2 ;  /* 0x0000000000027941 */ /* 0x000fea0003800200 */
.L_x_29:
[----:B------:R-:W-:-:S04]  /*3340*/  IMAD.MOV.U32 R3, RZ, RZ, 0x0 ;  /* 0x00000000ff037424 */ /* 0x000fc800078e00ff */
[----:B0-----:R-:W-:Y:S05]  /*3350*/  RET.REL.NODEC R2 `(mandelbrotCameraFly04) ;  /* 0xffffffcc02287950 */ /* 0x001fea0003c3ffff */
        .type           $mandelbrotCameraFly04$__internal_trig_reduction_slowpathd,@function
        .size           $mandelbrotCameraFly04$__internal_trig_reduction_slowpathd,(.L_x_47 - $mandelbrotCameraFly04$__internal_trig_reduction_slowpathd)
$mandelbrotCameraFly04$__internal_trig_reduction_slowpathd:
[--C-:B------:R-:W-:Y:S01]  /*3360*/  SHF.R.U32.HI R6, RZ, 0x14, R5.reuse ;  /* 0x00000014ff067819 */ /* 0x100fe20000011605 */
[----:B------:R-:W-:Y:S02]  /*3370*/  IMAD.MOV.U32 R23, RZ, RZ, R5 ;  /* 0x000000ffff177224 */ /* 0x000fe400078e0005 */
[----:B------:R-:W-:Y:S01]  /*3380*/  IMAD.MOV.U32 R12, RZ, RZ, RZ ;  /* 0x000000ffff0c7224 */ /* 0x000fe200078e00ff */
[----:B------:R-:W-:-:S04]  /*3390*/  LOP3.LUT R8, R6, 0x7ff, RZ, 0xc0, !PT ;  /* 0x000007ff06087812 */ /* 0x000fc800078ec0ff */
[----:B------:R-:W-:-:S13]  /*33a0*/  ISETP.NE.AND P0, PT, R8, 0x7ff, PT ;  /* 0x000007ff0800780c */ /* 0x000fda0003f05270 */
[----:B------:R-:W-:Y:S05]  /*33b0*/  @!P0 BRA `(.L_x_40) ;  /* 0x00000008002c8947 */ /* 0x000fea0003800000 */
[----:B------:R-:W-:-:S05]  /*33c0*/  VIADD R8, R8, 0xfffffc00 ;  /* 0xfffffc0008087836 */ /* 0x000fca0000000000 */
[----:B------:R-:W-:Y:S02]  /*33d0*/  SHF.R.U32.HI R7, RZ, 0x6, R8 ;  /* 0x00000006ff077819 */ /* 0x000fe40000011608 */
[----:B------:R-:W-:Y:S02]  /*33e0*/  ISETP.GE.U32.AND P0, PT, R8, 0x80, PT ;  /* 0x000000800800780c */ /* 0x000fe40003f06070 */
[----:B------:R-:W-:Y:S02]  /*33f0*/  CS2R R8, SRZ ;  /* 0x0000000000087805 */ /* 0x000fe4000001ff00 */
[C---:B------:R-:W-:Y:S02]  /*3400*/  IADD3 R10, PT, PT, -R7.reuse, 0x13, RZ ;  /* 0x00000013070a7810 */ /* 0x040fe40007ffe1ff */
[----:B------:R-:W-:Y:S02]  /*3410*/  IADD3 R15, PT, PT, -R7, 0xf, RZ ;  /* 0x0000000f070f7810 */ /* 0x000fe40007ffe1ff */
[----:B------:R-:W-:-:S04]  /*3420*/  SEL R10, R10, 0x12, P0 ;  /* 0x000000120a0a7807 */ /* 0x000fc80000000000 */
[----:B------:R-:W-:-:S13]  /*3430*/  ISETP.GE.AND P0, PT, R15, R10, PT ;  /* 0x0000000a0f00720c */ /* 0x000fda0003f06270 */
[----:B------:R-:W-:Y:S05]  /*3440*/  @P0 BRA `(.L_x_41) ;  /* 0x00000000008c0947 */ /* 0x000fea0003800000 */
[C---:B------:R-:W-:Y:S01]  /*3450*/  SHF.L.U64.HI R11, R22.reuse, 0xb, R23 ;  /* 0x0000000b160b7819 */ /* 0x040fe20000010217 */
[----:B------:R-:W-:Y:S01]  /*3460*/  IMAD.SHL.U32 R12, R22, 0x800, RZ ;  /* 0x00000800160c7824 */ /* 0x000fe200078e00ff */
[----:B------:R-:W-:Y:S01]  /*3470*/  IADD3 R13, PT, PT, RZ, -R7, -R10 ;  /* 0x80000007ff0d7210 */ /* 0x000fe20007ffe80a */
[----:B------:R-:W-:Y:S01]  /*3480*/  IMAD.MOV.U32 R14, RZ, RZ, RZ ;  /* 0x000000ffff0e7224 */ /* 0x000fe200078e00ff */
[----:B------:R-:W-:Y:S02]  /*3490*/  CS2R R8, SRZ ;  /* 0x0000000000087805 */ /* 0x000fe4000001ff00 */
[----:B------:R-:W-:Y:S01]  /*34a0*/  LOP3.LUT R11, R11, 0x80000000, RZ, 0xfc, !PT ;  /* 0x800000000b0b7812 */ /* 0x000fe200078efcff */
[----:B------:R-:W0:Y:S01]  /*34b0*/  LDCU.64 UR6, c[0x0][0x358] ;  /* 0x00006b00ff0677ac */ /* 0x000e220008000a00 */
[----:B------:R-:W-:-:S05]  /*34c0*/  NOP ;  /* 0x0000000000007918 */ /* 0x000fca0000000000 */
.L_x_42:
[----:B------:R-:W1:Y:S02]  /*34d0*/  LDC.64 R22, c[0x4][RZ] ;  /* 0x01000000ff167b82 */ /* 0x000e640000000a00 */
[----:B-1----:R-:W-:-:S06]  /*34e0*/  IMAD.WIDE R24, R15, 0x8, R22 ;  /* 0x000000080f187825 */ /* 0x002fcc00078e0216 */
[----:B0-----:R-:W2:Y:S01]  /*34f0*/  LDG.E.64.CONSTANT R24, desc[UR6][R24.64] ;  /* 0x0000000618187981 */ /* 0x001ea2000c1e9b00 */
[----:B------:R-:W-:Y:S02]  /*3500*/  VIADD R13, R13, 0x1 ;  /* 0x000000010d0d7836 */ /* 0x000fe40000000000 */
[----:B------:R-:W-:Y:S02]  /*3510*/  VIADD R15, R15, 0x1 ;  /* 0x000000010f0f7836 */ /* 0x000fe40000000000 */
[----:B--2---:R-:W-:-:S04]  /*3520*/  IMAD.WIDE.U32 R8, P2, R24, R12, R8 ;  /* 0x0000000c18087225 */ /* 0x004fc80007840008 */
[----:B------:R-:W-:Y:S02]  /*3530*/  IMAD R23, R24, R11, RZ ;  /* 0x0000000b18177224 */ /* 0x000fe400078e02ff */
[----:B------:R-:W-:-:S03]  /*3540*/  IMAD R22, R25, R12, RZ ;  /* 0x0000000c19167224 */ /* 0x000fc600078e02ff */
[----:B------:R-:W-:Y:S01]  /*3550*/  IADD3 R23, P0, PT, R23, R9, RZ ;  /* 0x0000000917177210 */ /* 0x000fe20007f1e0ff */
[----:B------:R-:W-:-:S03]  /*3560*/  IMAD.HI.U32 R9, R24, R11, RZ ;  /* 0x0000000b18097227 */ /* 0x000fc600078e00ff */
[----:B------:R-:W-:Y:S01]  /*3570*/  IADD3 R23, P1, PT, R22, R23, RZ ;  /* 0x0000001716177210 */ /* 0x000fe20007f3e0ff */
[----:B------:R-:W-:-:S04]  /*3580*/  IMAD.HI.U32 R24, R25, R12, RZ ;  /* 0x0000000c19187227 */ /* 0x000fc800078e00ff */
[----:B------:R-:W-:Y:S02]  /*3590*/  IMAD.X R27, RZ, RZ, R9, P2 ;  /* 0x000000ffff1b7224 */ /* 0x000fe400010e0609 */
[----:B------:R-:W-:-:S03]  /*35a0*/  IMAD.HI.U32 R9, R25, R11, RZ ;  /* 0x0000000b19097227 */ /* 0x000fc600078e00ff */
[----:B------:R-:W-:Y:S01]  /*35b0*/  IADD3.X R24, P0, PT, R24, R27, RZ, P0, !PT ;  /* 0x0000001b18187210 */ /* 0x000fe2000071e4ff */
[----:B------:R-:W-:Y:S02]  /*35c0*/  IMAD R25, R25, R11, RZ ;  /* 0x0000000b19197224 */ /* 0x000fe400078e02ff */
[----:B------:R-:W-:Y:S02]  /*35d0*/  IMAD.MOV.U32 R22, RZ, RZ, R8 ;  /* 0x000000ffff167224 */ /* 0x000fe400078e0008 */
[----:B------:R-:W-:Y:S01]  /*35e0*/  IMAD.X R9, RZ, RZ, R9, P0 ;  /* 0x000000ffff097224 */ /* 0x000fe200000e0609 */
[----:B------:R-:W-:Y:S01]  /*35f0*/  ISETP.NE.AND P0, PT, R13, -0xf, PT ;  /* 0xfffffff10d00780c */ /* 0x000fe20003f05270 */
[C---:B------:R-:W-:Y:S01]  /*3600*/  IMAD R8, R14.reuse, 0x8, R1 ;  /* 0x000000080e087824 */ /* 0x040fe200078e0201 */
[----:B------:R-:W-:Y:S01]  /*3610*/  IADD3.X R24, P1, PT, R25, R24, RZ, P1, !PT ;  /* 0x0000001819187210 */ /* 0x000fe20000f3e4ff */
[----:B------:R-:W-:-:S03]  /*3620*/  VIADD R14, R14, 0x1 ;  /* 0x000000010e0e7836 */ /* 0x000fc60000000000 */
[----:B------:R0:W-:Y:S01]  /*3630*/  STL.64 [R8], R22 ;  /* 0x0000001608007387 */ /* 0x0001e20000100a00 */
[----:B------:R-:W-:Y:S02]  /*3640*/  IMAD.X R9, RZ, RZ, R9, P1 ;  /* 0x000000ffff097224 */ /* 0x000fe400008e0609 */
[----:B0-----:R-:W-:-:S04]  /*3650*/  IMAD.MOV.U32 R8, RZ, RZ, R24 ;  /* 0x000000ffff087224 */ /* 0x001fc800078e0018 */
[----:B------:R-:W-:Y:S05]  /*3660*/  @P0 BRA `(.L_x_42) ;  /* 0xfffffffc00980947 */ /* 0x000fea000383ffff */
[----:B------:R-:W-:-:S07]  /*3670*/  IMAD.MOV.U32 R15, RZ, RZ, R10 ;  /* 0x000000ffff0f7224 */ /* 0x000fce00078e000a */
.L_x_41:
[----:B------:R-:W-:Y:S01]  /*3680*/  LOP3.LUT P0, R23, R6, 0x3f, RZ, 0xc0, !PT ;  /* 0x0000003f06177812 */ /* 0x000fe2000780c0ff */
[----:B------:R-:W-:-:S04]  /*3690*/  IMAD.IADD R6, R7, 0x1, R15 ;  /* 0x0000000107067824 */ /* 0x000fc800078e020f */
[----:B------:R-:W-:-:S05]  /*36a0*/  IMAD.U32 R29, R6, 0x8, R1 ;  /* 0x00000008061d7824 */ /* 0x000fca00078e0001 */
[----:B------:R0:W-:Y:S04]  /*36b0*/  STL.64 [R29+-0x78], R8 ;  /* 0xffff88081d007387 */ /* 0x0001e80000100a00 */
[----:B------:R-:W2:Y:S04]  /*36c0*/  @P0 LDL.64 R12, [R1+0x8] ;  /* 0x00000800010c0983 */ /* 0x000ea80000100a00 */
[----:B------:R-:W3:Y:S04]  /*36d0*/  LDL.64 R6, [R1+0x10] ;  /* 0x0000100001067983 */ /* 0x000ee80000100a00 */
[----:B------:R-:W4:Y:S01]  /*36e0*/  LDL.64 R10, [R1+0x18] ;  /* 0x00001800010a7983 */ /* 0x000f220000100a00 */
[----:B--2---:R-:W-:-:S02]  /*36f0*/  @P0 SHF.R.U64 R25, R12, 0x1, R13 ;  /* 0x000000010c190819 */ /* 0x004fc4000000120d */
[----:B------:R-:W-:Y:S02]  /*3700*/  @P0 SHF.R.U32.HI R27, RZ, 0x1, R13 ;  /* 0x00000001ff1b0819 */ /* 0x000fe4000001160d */
[----:B------:R-:W-:Y:S02]  /*3710*/  @P0 LOP3.LUT R12, R23, 0x3f, RZ, 0x3c, !PT ;  /* 0x0000003f170c0812 */ /* 0x000fe400078e3cff */
[--C-:B---3--:R-:W-:Y:S02]  /*3720*/  @P0 SHF.R.U32.HI R13, RZ, 0x1, R7.reuse ;  /* 0x00000001ff0d0819 */ /* 0x108fe40000011607 */
[C---:B------:R-:W-:Y:S02]  /*3730*/  @P0 SHF.R.U64 R14, R6.reuse, 0x1, R7 ;  /* 0x00000001060e0819 */ /* 0x040fe40000001207 */
[----:B------:R-:W-:Y:S02]  /*3740*/  @P0 SHF.L.U32 R22, R6, R23, RZ ;  /* 0x0000001706160219 */ /* 0x000fe400000006ff */
[----:B0-----:R-:W-:-:S02]  /*3750*/  @P0 SHF.R.U64 R9, R25, R12, R27 ;  /* 0x0000000c19090219 */ /* 0x001fc4000000121b */
[-C--:B------:R-:W-:Y:S02]  /*3760*/  @P0 SHF.L.U64.HI R15, R6, R23.reuse, R7 ;  /* 0x00000017060f0219 */ /* 0x080fe40000010207 */
[-C--:B------:R-:W-:Y:S02]  /*3770*/  @P0 SHF.R.U32.HI R24, RZ, R12.reuse, R27 ;  /* 0x0000000cff180219 */ /* 0x080fe4000001161b */
[----:B----4-:R-:W-:Y:S02]  /*3780*/  @P0 SHF.L.U32 R8, R10, R23, RZ ;  /* 0x000000170a080219 */ /* 0x010fe400000006ff */
[----:B------:R-:W-:Y:S02]  /*3790*/  @P0 SHF.R.U64 R25, R14, R12, R13 ;  /* 0x0000000c0e190219 */ /* 0x000fe4000000120d */
[----:B------:R-:W-:Y:S02]  /*37a0*/  @P0 LOP3.LUT R6, R22, R9, RZ, 0xfc, !PT ;  /* 0x0000000916060212 */ /* 0x000fe400078efcff */
[----:B------:R-:W-:-:S02]  /*37b0*/  @P0 LOP3.LUT R7, R15, R24, RZ, 0xfc, !PT ;  /* 0x000000180f070212 */ /* 0x000fc400078efcff */
[----:B------:R-:W-:Y:S02]  /*37c0*/  @P0 SHF.L.U64.HI R23, R10, R23, R11 ;  /* 0x000000170a170219 */ /* 0x000fe4000001020b */
[----:B------:R-:W-:Y:S01]  /*37d0*/  @P0 LOP3.LUT R10, R8, R25, RZ, 0xfc, !PT ;  /* 0x00000019080a0212 */ /* 0x000fe200078efcff */
[C---:B------:R-:W-:Y:S01]  /*37e0*/  IMAD.SHL.U32 R8, R6.reuse, 0x4, RZ ;  /* 0x0000000406087824 */ /* 0x040fe200078e00ff */
[----:B------:R-:W-:Y:S02]  /*37f0*/  @P0 SHF.R.U32.HI R12, RZ, R12, R13 ;  /* 0x0000000cff0c0219 */ /* 0x000fe4000001160d */
[----:B------:R-:W-:Y:S02]  /*3800*/  SHF.L.U64.HI R6, R6, 0x2, R7 ;  /* 0x0000000206067819 */ /* 0x000fe40000010207 */
[----:B------:R-:W-:Y:S02]  /*3810*/  SHF.L.W.U32.HI R14, R7, 0x2, R10 ;  /* 0x00000002070e7819 */ /* 0x000fe40000010e0a */
[----:B------:R-:W-:-:S02]  /*3820*/  @P0 LOP3.LUT R11, R23, R12, RZ, 0xfc, !PT ;  /* 0x0000000c170b0212 */ /* 0x000fc400078efcff */
[----:B------:R-:W-:Y:S02]  /*3830*/  IADD3 RZ, P0, PT, RZ, -R8, RZ ;  /* 0x80000008ffff7210 */ /* 0x000fe40007f1e0ff */
[----:B------:R-:W-:Y:S02]  /*3840*/  LOP3.LUT R7, RZ, R6, RZ, 0x33, !PT ;  /* 0x00000006ff077212 */ /* 0x000fe400078e33ff */
[----:B------:R-:W-:Y:S02]  /*3850*/  SHF.L.W.U32.HI R12, R10, 0x2, R11 ;  /* 0x000000020a0c7819 */ /* 0x000fe40000010e0b */
[----:B------:R-:W-:Y:S02]  /*3860*/  LOP3.LUT R9, RZ, R14, RZ, 0x33, !PT ;  /* 0x0000000eff097212 */ /* 0x000fe400078e33ff */
[----:B------:R-:W-:Y:S02]  /*3870*/  IADD3.X R7, P0, PT, RZ, R7, RZ, P0, !PT ;  /* 0x00000007ff077210 */ /* 0x000fe4000071e4ff */
[----:B------:R-:W-:-:S02]  /*3880*/  LOP3.LUT R10, RZ, R12, RZ, 0x33, !PT ;  /* 0x0000000cff0a7212 */ /* 0x000fc400078e33ff */
[----:B------:R-:W-:Y:S02]  /*3890*/  IADD3.X R9, P1, PT, RZ, R9, RZ, P0, !PT ;  /* 0x00000009ff097210 */ /* 0x000fe4000073e4ff */
[----:B------:R-:W-:-:S03]  /*38a0*/  ISETP.GT.U32.AND P2, PT, R14, -0x1, PT ;  /* 0xffffffff0e00780c */ /* 0x000fc60003f44070 */
[----:B------:R-:W-:Y:S01]  /*38b0*/  IMAD.X R13, RZ, RZ, R10, P1 ;  /* 0x000000ffff0d7224 */ /* 0x000fe200008e060a */
[----:B------:R-:W-:-:S04]  /*38c0*/  ISETP.GT.AND.EX P0, PT, R12, -0x1, PT, P2 ;  /* 0xffffffff0c00780c */ /* 0x000fc80003f04320 */
[----:B------:R-:W-:Y:S02]  /*38d0*/  SEL R13, R12, R13, P0 ;  /* 0x0000000d0c0d7207 */ /* 0x000fe40000000000 */
[----:B------:R-:W-:Y:S02]  /*38e0*/  SEL R14, R14, R9, P0 ;  /* 0x000000090e0e7207 */ /* 0x000fe40000000000 */
[----:B------:R-:W-:-:S04]  /*38f0*/  ISETP.NE.U32.AND P1, PT, R13, RZ, PT ;  /* 0x000000ff0d00720c */ /* 0x000fc80003f25070 */
[----:B------:R-:W-:Y:S01]  /*3900*/  SEL R9, R14, R13, !P1 ;  /* 0x0000000d0e097207 */ /* 0x000fe20004800000 */
[----:B------:R-:W-:-:S05]  /*3910*/  @!P0 IMAD.MOV R8, RZ, RZ, -R8 ;  /* 0x000000ffff088224 */ /* 0x000fca00078e0a08 */
[----:B------:R-:W0:Y:S02]  /*3920*/  FLO.U32 R9, R9 ;  /* 0x0000000900097300 */ /* 0x000e2400000e0000 */
[C---:B0-----:R-:W-:Y:S02]  /*3930*/  IADD3 R15, PT, PT, -R9.reuse, 0x1f, RZ ;  /* 0x0000001f090f7810 */ /* 0x041fe40007ffe1ff */
[----:B------:R-:W-:-:S03]  /*3940*/  IADD3 R10, PT, PT, -R9, 0x3f, RZ ;  /* 0x0000003f090a7810 */ /* 0x000fc60007ffe1ff */
[----:B------:R-:W-:Y:S01]  /*3950*/  @P1 IMAD.MOV R10, RZ, RZ, R15 ;  /* 0x000000ffff0a1224 */ /* 0x000fe200078e020f */
[----:B------:R-:W-:-:S04]  /*3960*/  SEL R15, R6, R7, P0 ;  /* 0x00000007060f7207 */ /* 0x000fc80000000000 */
[----:B------:R-:W-:-:S13]  /*3970*/  ISETP.NE.AND P1, PT, R10, RZ, PT ;  /* 0x000000ff0a00720c */ /* 0x000fda0003f25270 */
[----:B------:R-:W-:Y:S05]  /*3980*/  @!P1 BRA `(.L_x_43) ;  /* 0x0000000000289947 */ /* 0x000fea0003800000 */
[----:B------:R-:W-:Y:S02]  /*3990*/  LOP3.LUT R7, R10, 0x3f, RZ, 0xc0, !PT ;  /* 0x0000003f0a077812 */ /* 0x000fe400078ec0ff */
[--C-:B------:R-:W-:Y:S02]  /*39a0*/  SHF.R.U64 R9, R8, 0x1, R15.reuse ;  /* 0x0000000108097819 */ /* 0x100fe4000000120f */
[----:B------:R-:W-:Y:S02]  /*39b0*/  SHF.R.U32.HI R15, RZ, 0x1, R15 ;  /* 0x00000001ff0f7819 */ /* 0x000fe4000001160f */
[----:B------:R-:W-:Y:S02]  /*39c0*/  LOP3.LUT R6, R10, 0x3f, RZ, 0xc, !PT ;  /* 0x0000003f0a067812 */ /* 0x000fe400078e0cff */
[CC--:B------:R-:W-:Y:S02]  /*39d0*/  SHF.L.U64.HI R13, R14.reuse, R7.reuse, R13 ;  /* 0x000000070e0d7219 */ /* 0x0c0fe4000001020d */
[----:B------:R-:W-:-:S02]  /*39e0*/  SHF.L.U32 R7, R14, R7, RZ ;  /* 0x000000070e077219 */ /* 0x000fc400000006ff */
[-CC-:B------:R-:W-:Y:S02]  /*39f0*/  SHF.R.U64 R14, R9, R6.reuse, R15.reuse ;  /* 0x00000006090e7219 */ /* 0x180fe4000000120f */
[----:B------:R-:W-:Y:S02]  /*3a00*/  SHF.R.U32.HI R6, RZ, R6, R15 ;  /* 0x00000006ff067219 */ /* 0x000fe4000001160f */
[----:B------:R-:W-:Y:S02]  /*3a10*/  LOP3.LUT R14, R7, R14, RZ, 0xfc, !PT ;  /* 0x0000000e070e7212 */ /* 0x000fe400078efcff */
[----:B------:R-:W-:-:S07]  /*3a20*/  LOP3.LUT R13, R13, R6, RZ, 0xfc, !PT ;  /* 0x000000060d0d7212 */ /* 0x000fce00078efcff */
.L_x_43:
[----:B------:R-:W-:Y:S01]  /*3a30*/  IMAD.WIDE.U32 R8, R14, 0x2168c235, RZ ;  /* 0x2168c2350e087825 */ /* 0x000fe200078e00ff */
[----:B------:R-:W-:-:S03]  /*3a40*/  SHF.R.U32.HI R11, RZ, 0x1e, R11 ;  /* 0x0000001eff0b7819 */ /* 0x000fc6000001160b */
[----:B------:R-:W-:Y:S01]  /*3a50*/  IMAD.MOV.U32 R6, RZ, RZ, R9 ;  /* 0x000000ffff067224 */ /* 0x000fe200078e0009 */
[----:B------:R-:W-:Y:S01]  /*3a60*/  IADD3 RZ, P1, PT, R8, R8, RZ ;  /* 0x0000000808ff7210 */ /* 0x000fe20007f3e0ff */
[----:B------:R-:W-:Y:S01]  /*3a70*/  IMAD.MOV.U32 R7, RZ, RZ, RZ ;  /* 0x000000ffff077224 */ /* 0x000fe200078e00ff */
[----:B------:R-:W-:Y:S01]  /*3a80*/  LEA.HI R12, R12, R11, RZ, 0x1 ;  /* 0x0000000b0c0c7211 */ /* 0x000fe200078f08ff */
[----:B------:R-:W-:-:S04]  /*3a90*/  IMAD.HI.U32 R9, R13, -0x36f0255e, RZ ;  /* 0xc90fdaa20d097827 */ /* 0x000fc800078e00ff */
[----:B------:R-:W-:-:S04]  /*3aa0*/  IMAD.WIDE.U32 R6, R14, -0x36f0255e, R6 ;  /* 0xc90fdaa20e067825 */ /* 0x000fc800078e0006 */
[----:B------:R-:W-:-:S04]  /*3ab0*/  IMAD.WIDE.U32 R6, P2, R13, 0x2168c235, R6 ;  /* 0x2168c2350d067825 */ /* 0x000fc80007840006 */
[----:B------:R-:W-:Y:S01]  /*3ac0*/  IMAD R13, R13, -0x36f0255e, RZ ;  /* 0xc90fdaa20d0d7824 */ /* 0x000fe200078e02ff */
[----:B------:R-:W-:Y:S01]  /*3ad0*/  IADD3.X RZ, P1, PT, R6, R6, RZ, P1, !PT ;  /* 0x0000000606ff7210 */ /* 0x000fe20000f3e4ff */
[----:B------:R-:W-:-:S03]  /*3ae0*/  IMAD.X R8, RZ, RZ, R9, P2 ;  /* 0x000000ffff087224 */ /* 0x000fc600010e0609 */
[----:B------:R-:W-:-:S04]  /*3af0*/  IADD3 R7, P2, PT, R13, R7, RZ ;  /* 0x000000070d077210 */ /* 0x000fc80007f5e0ff */
[C---:B------:R-:W-:Y:S01]  /*3b00*/  ISETP.GT.U32.AND P3, PT, R7.reuse, RZ, PT ;  /* 0x000000ff0700720c */ /* 0x040fe20003f64070 */
[----:B------:R-:W-:Y:S01]  /*3b10*/  IMAD.X R8, RZ, RZ, R8, P2 ;  /* 0x000000ffff087224 */ /* 0x000fe200010e0608 */
[----:B------:R-:W-:-:S04]  /*3b20*/  IADD3.X R6, P2, PT, R7, R7, RZ, P1, !PT ;  /* 0x0000000707067210 */ /* 0x000fc80000f5e4ff */
[C---:B------:R-:W-:Y:S01]  /*3b30*/  ISETP.GT.AND.EX P1, PT, R8.reuse, RZ, PT, P3 ;  /* 0x000000ff0800720c */ /* 0x040fe20003f24330 */
[----:B------:R-:W-:-:S03]  /*3b40*/  IMAD.X R9, R8, 0x1, R8, P2 ;  /* 0x0000000108097824 */ /* 0x000fc600010e0608 */
[----:B------:R-:W-:Y:S02]  /*3b50*/  SEL R6, R6, R7, P1 ;  /* 0x0000000706067207 */ /* 0x000fe40000800000 */
[----:B------:R-:W-:Y:S02]  /*3b60*/  SEL R7, R9, R8, P1 ;  /* 0x0000000809077207 */ /* 0x000fe40000800000 */
[----:B------:R-:W-:Y:S02]  /*3b70*/  IADD3 R22, P2, PT, R6, 0x1, RZ ;  /* 0x0000000106167810 */ /* 0x000fe40007f5e0ff */
[----:B------:R-:W-:Y:S02]  /*3b80*/  SEL R9, RZ, 0xffffffff, !P1 ;  /* 0xffffffffff097807 */ /* 0x000fe40004800000 */
[----:B------:R-:W-:Y:S01]  /*3b90*/  LOP3.LUT P1, R5, R5, 0x80000000, RZ, 0xc0, !PT ;  /* 0x8000000005057812 */ /* 0x000fe2000782c0ff */
[----:B------:R-:W-:Y:S02]  /*3ba0*/  IMAD.X R7, RZ, RZ, R7, P2 ;  /* 0x000000ffff077224 */ /* 0x000fe400010e0607 */
[----:B------:R-:W-:Y:S01]  /*3bb0*/  IMAD.IADD R6, R9, 0x1, -R10 ;  /* 0x0000000109067824 */ /* 0x000fe200078e0a0a */
[----:B------:R-:W-:-:S02]  /*3bc0*/  @!P0 LOP3.LUT R5, R5, 0x80000000, RZ, 0x3c, !PT ;  /* 0x8000000005058812 */ /* 0x000fc400078e3cff */
[----:B------:R-:W-:Y:S01]  /*3bd0*/  SHF.R.U64 R22, R22, 0xa, R7 ;  /* 0x0000000a16167819 */ /* 0x000fe20000001207 */
[----:B------:R-:W-:-:S03]  /*3be0*/  IMAD.SHL.U32 R6, R6, 0x100000, RZ ;  /* 0x0010000006067824 */ /* 0x000fc600078e00ff */
[----:B------:R-:W-:-:S03]  /*3bf0*/  IADD3 R22, P2, PT, R22, 0x1, RZ ;  /* 0x0000000116167810 */ /* 0x000fc60007f5e0ff */
[----:B------:R-:W-:Y:S01]  /*3c00*/  @P1 IMAD.MOV R12, RZ, RZ, -R12 ;  /* 0x000000ffff0c1224 */ /* 0x000fe200078e0a0c */
[----:B------:R-:W-:-:S04]  /*3c10*/  LEA.HI.X R7, R7, RZ, RZ, 0x16, P2 ;  /* 0x000000ff07077211 */ /* 0x000fc800010fb4ff */
[--C-:B------:R-:W-:Y:S02]  /*3c20*/  SHF.R.U64 R22, R22, 0x1, R7.reuse ;  /* 0x0000000116167819 */ /* 0x100fe40000001207 */
[----:B------:R-:W-:Y:S02]  /*3c30*/  SHF.R.U32.HI R7, RZ, 0x1, R7 ;  /* 0x00000001ff077819 */ /* 0x000fe40000011607 */
[----:B------:R-:W-:-:S04]  /*3c40*/  IADD3 R22, P2, P3, RZ, RZ, R22 ;  /* 0x000000ffff167210 */ /* 0x000fc80007b5e016 */
[----:B------:R-:W-:-:S04]  /*3c50*/  IADD3.X R6, PT, PT, R6, 0x3fe00000, R7, P2, P3 ;  /* 0x3fe0000006067810 */ /* 0x000fc800017e6407 */
[----:B------:R-:W-:-:S07]  /*3c60*/  LOP3.LUT R23, R6, R5, RZ, 0xfc, !PT ;  /* 0x0000000506177212 */ /* 0x000fce00078efcff */
.L_x_40:
[----:B------:R-:W-:Y:S02]  /*3c70*/  IMAD.MOV.U32 R5, RZ, RZ, 0x0 ;  /* 0x00000000ff057424 */ /* 0x000fe400078e00ff */
[----:B------:R-:W-:Y:S02]  /*3c80*/  IMAD.MOV.U32 R6, RZ, RZ, R12 ;  /* 0x000000ffff067224 */ /* 0x000fe400078e000c */
[----:B------:R-:W-:Y:S05]  /*3c90*/  RET.REL.NODEC R4 `(mandelbrotCameraFly04) ;  /* 0xffffffc004d87950 */ /* 0x000fea0003c3ffff */
.L_x_44:
[----:B------:R-:W-:-:S00]  /*3ca0*/  BRA `(.L_x_44) ;  /* 0xfffffffc00fc7947 */ /* 0x000fc0000383ffff */
[----:B------:R-:W-:-:S00]  /*3cb0*/  NOP ;  /* 0x0000000000007918 */ /* 0x000fc00000000000 */
        /* <DEDUP_REMOVED lines=12> */
.L_x_47:


//--------------------- .nv.global.init           --------------------------
	.section	.nv.global.init,"aw",@progbits
	.align	16
.nv.global.init:
	.type		__cudart_sin_cos_coeffs,@object
	.size		__cudart_sin_cos_coeffs,(__cudart_i2opi_d - __cudart_sin_cos_coeffs)
__cudart_sin_cos_coeffs:
        /*0000*/ 	.byte	0x46, 0xd2, 0xb0, 0x2c, 0xf1, 0xe5, 0x5a, 0xbe, 0x92, 0xe3, 0xac, 0x69, 0xe3, 0x1d, 0xc7, 0x3e
        /*0010*/ 	.byte	0xa1, 0x62, 0xdb, 0x19, 0xa0, 0x01, 0x2a, 0xbf, 0x18, 0x08, 0x11, 0x11, 0x11, 0x11, 0x81, 0x3f
        /*0020*/ 	.byte	0x54, 0x55, 0x55, 0x55, 0x55, 0x55, 0xc5, 0xbf, 0x00, 0x00, 0x00, 0x00, 0x00, 0x00, 0x00, 0x00
        /*0030*/ 	.byte	0x00, 0x00, 0x00, 0x00, 0x00, 0x00, 0x00, 0x00, 0x64, 0x81, 0xfd, 0x20, 0x83, 0xff, 0xa8, 0xbd
        /*0040*/ 	.byte	0x28, 0x85, 0xef, 0xc1, 0xa7, 0xee, 0x21, 0x3e, 0xd9, 0xe6, 0x06, 0x8e, 0x4f, 0x7e, 0x92, 0xbe
        /*0050*/ 	.byte	0xe9, 0xbc, 0xdd, 0x19, 0xa0, 0x01, 0xfa, 0x3e, 0x47, 0x5d, 0xc1, 0x16, 0x6c, 0xc1, 0x56, 0xbf
        /*0060*/ 	.byte	0x51, 0x55, 0x55, 0x55, 0x55, 0x55, 0xa5, 0x3f, 0x00, 0x00, 0x00, 0x00, 0x00, 0x00, 0xe0, 0xbf
        /*0070*/ 	.byte	0x00, 0x00, 0x00, 0x00, 0x00, 0x00, 0xf0, 0x3f, 0x00, 0x00, 0x00, 0x00, 0x00, 0x00, 0x00, 0x00
	.type		__cudart_i2opi_d,@object
	.size		__cudart_i2opi_d,(.L_0 - __cudart_i2opi_d)
__cudart_i2opi_d:
        /* <DEDUP_REMOVED lines=9> */
.L_0:


//--------------------- .nv.shared.reserved.0     --------------------------
	.section	.nv.shared.reserved.0,"aw",@nobits
	.weak		__nv_reservedSMEM_offset_0_alias
	.size		__nv_reservedSMEM_offset_0_alias, 0, 64
	.other		__nv_reservedSMEM_offset_0_alias,@"STO_CUDA_RESERVED_SHARED STV_DEFAULT"
__nv_reservedSMEM_offset_0_alias:
	.zero		0
	.zero		64


//--------------------- .nv.constant0.mandelbrotCameraFly04 --------------------------
	.section	.nv.constant0.mandelbrotCameraFly04,"a",@progbits
	.sectionflags	@""
	.align	4
.nv.constant0.mandelbrotCameraFly04:
	.zero		944


//--------------------- SYMBOLS --------------------------

	.type		.nv.reservedSmem.offset0,@object
	.size		.nv.reservedSmem.offset0,0x4
